	.target	sm_90a

	.elftype	@"ET_EXEC"


//--------------------- .note.nv.tkinfo           --------------------------
	.section	.note.nv.tkinfo,"",@"SHT_NOTE"
	.sectionflags	@"SHF_NOTE_NV_TKINFO"
	.tkinfo
        /*0018*/ 	.word	0x00000002
        /*0030*/ 	.string	""
        /*0030*/ 	.string	"ptxas"
        /*0030*/ 	.string	"Cuda compilation tools, release 13.0, V13.0.88"
        /*0030*/ 	.string	"Build cuda_13.0.r13.0/compiler.36424714_0"
        /*0030*/ 	.string	"-arch sm_90a -m 64 "



//--------------------- .note.nv.cuinfo           --------------------------
	.section	.note.nv.cuinfo,"",@"SHT_NOTE"
	.sectionflags	@"SHF_NOTE_NV_CUINFO"
        /*0018*/ 	.short	0x0002
        /*001a*/ 	.short	0x005a
        /*001c*/ 	.short	0x0082
	.zero		2


//--------------------- .nv.info                  --------------------------
	.section	.nv.info,"",@"SHT_CUDA_INFO"
	.align	4


	//----- nvinfo : EIATTR_REGCOUNT
	.align		4
        /*0000*/ 	.byte	0x04, 0x2f
        /*0002*/ 	.short	(.L_15 - .L_14)
	.align		4
.L_14:
        /*0004*/ 	.word	index@(_ZN7cutlass13device_kernelINS_4gemm6kernel13GemmUniversalIN4cute5tupleIJiiiiEEENS1_10collective13CollectiveMmaINS1_34MainloopSm90TmaGmmaWarpSpecializedILi5ENS5_IJNS4_1CILi4EEESB_NSA_ILi1EEEEEENS1_35KernelTmaWarpSpecializedCooperativeEEENS5_IJNSA_ILi128EEESG_NSA_ILi64EEEEEENS_6half_tENS5_IJSC_llEEESJ_NS5_IJlSC_lEEENS4_8TiledMMAINS4_8MMA_AtomIJNS4_4SM904GMMA26MMA_64x128x16_F32F16F16_SSILNSP_5MajorE1ELSR_0ELNSP_7ScaleInE1ELSS_1EEEEEENS4_6LayoutINS5_IJNSA_ILi2EEESC_SC_EEENS5_IJSC_NSA_ILi0EEESY_EEEEENS5_IJNS4_10UnderscoreES11_S11_EEEEENS4_23SM90_TMA_LOAD_MULTICASTENS4_14ComposedLayoutINS4_7SwizzleILi3ELi4ELi3EEENS4_18smem_ptr_flag_bitsILi16EEENSV_INS5_IJSH_NSA_ILi8EEEEEENS5_IJSC_SH_EEEEEEEvNS4_8identityES14_NS15_IS17_S19_NSV_INS5_IJS1A_SH_EEENS5_IJSH_SC_EEEEEEEvS1F_EENS_8epilogue10collective6detail29Sm90TmaWarpSpecializedAdapterINS1M_15DefaultEpilogueISJ_SL_SL_NS1L_6thread17LinearCombinationISJ_Li1EffLNS1Q_9ScaleType4KindE0ELNS_15FloatRoundStyleE2ESJ_EENS1_15EpilogueDefaultEEEEEvvEEEEvNT_6ParamsE)
        /*0008*/ 	.word	0x000000a8


	//----- nvinfo : EIATTR_FRAME_SIZE
	.align		4
.L_15:
        /*000c*/ 	.byte	0x04, 0x11
        /*000e*/ 	.short	(.L_17 - .L_16)
	.align		4
.L_16:
        /*0010*/ 	.word	index@(_ZN7cutlass13device_kernelINS_4gemm6kernel13GemmUniversalIN4cute5tupleIJiiiiEEENS1_10collective13CollectiveMmaINS1_34MainloopSm90TmaGmmaWarpSpecializedILi5ENS5_IJNS4_1CILi4EEESB_NSA_ILi1EEEEEENS1_35KernelTmaWarpSpecializedCooperativeEEENS5_IJNSA_ILi128EEESG_NSA_ILi64EEEEEENS_6half_tENS5_IJSC_llEEESJ_NS5_IJlSC_lEEENS4_8TiledMMAINS4_8MMA_AtomIJNS4_4SM904GMMA26MMA_64x128x16_F32F16F16_SSILNSP_5MajorE1ELSR_0ELNSP_7ScaleInE1ELSS_1EEEEEENS4_6LayoutINS5_IJNSA_ILi2EEESC_SC_EEENS5_IJSC_NSA_ILi0EEESY_EEEEENS5_IJNS4_10UnderscoreES11_S11_EEEEENS4_23SM90_TMA_LOAD_MULTICASTENS4_14ComposedLayoutINS4_7SwizzleILi3ELi4ELi3EEENS4_18smem_ptr_flag_bitsILi16EEENSV_INS5_IJSH_NSA_ILi8EEEEEENS5_IJSC_SH_EEEEEEEvNS4_8identityES14_NS15_IS17_S19_NSV_INS5_IJS1A_SH_EEENS5_IJSH_SC_EEEEEEEvS1F_EENS_8epilogue10collective6detail29Sm90TmaWarpSpecializedAdapterINS1M_15DefaultEpilogueISJ_SL_SL_NS1L_6thread17LinearCombinationISJ_Li1EffLNS1Q_9ScaleType4KindE0ELNS_15FloatRoundStyleE2ESJ_EENS1_15EpilogueDefaultEEEEEvvEEEEvNT_6ParamsE)
        /*0014*/ 	.word	0x00000000


	//----- nvinfo : EIATTR_MIN_STACK_SIZE
	.align		4
.L_17:
        /*0018*/ 	.byte	0x04, 0x12
        /*001a*/ 	.short	(.L_19 - .L_18)
	.align		4
.L_18:
        /*001c*/ 	.word	index@(_ZN7cutlass13device_kernelINS_4gemm6kernel13GemmUniversalIN4cute5tupleIJiiiiEEENS1_10collective13CollectiveMmaINS1_34MainloopSm90TmaGmmaWarpSpecializedILi5ENS5_IJNS4_1CILi4EEESB_NSA_ILi1EEEEEENS1_35KernelTmaWarpSpecializedCooperativeEEENS5_IJNSA_ILi128EEESG_NSA_ILi64EEEEEENS_6half_tENS5_IJSC_llEEESJ_NS5_IJlSC_lEEENS4_8TiledMMAINS4_8MMA_AtomIJNS4_4SM904GMMA26MMA_64x128x16_F32F16F16_SSILNSP_5MajorE1ELSR_0ELNSP_7ScaleInE1ELSS_1EEEEEENS4_6LayoutINS5_IJNSA_ILi2EEESC_SC_EEENS5_IJSC_NSA_ILi0EEESY_EEEEENS5_IJNS4_10UnderscoreES11_S11_EEEEENS4_23SM90_TMA_LOAD_MULTICASTENS4_14ComposedLayoutINS4_7SwizzleILi3ELi4ELi3EEENS4_18smem_ptr_flag_bitsILi16EEENSV_INS5_IJSH_NSA_ILi8EEEEEENS5_IJSC_SH_EEEEEEEvNS4_8identityES14_NS15_IS17_S19_NSV_INS5_IJS1A_SH_EEENS5_IJSH_SC_EEEEEEEvS1F_EENS_8epilogue10collective6detail29Sm90TmaWarpSpecializedAdapterINS1M_15DefaultEpilogueISJ_SL_SL_NS1L_6thread17LinearCombinationISJ_Li1EffLNS1Q_9ScaleType4KindE0ELNS_15FloatRoundStyleE2ESJ_EENS1_15EpilogueDefaultEEEEEvvEEEEvNT_6ParamsE)
        /*0020*/ 	.word	0x00000000
.L_19:


//--------------------- .nv.compat                --------------------------
	.section	.nv.compat,"",@"SHT_CUDA_COMPAT_INFO"
	.align	4
        /*0000*/ 	.byte	0x02, 0x09, 0x01, 0x00, 0x02, 0x02, 0x04, 0x00, 0x02, 0x05, 0x05, 0x00, 0x03, 0x07, 0x01, 0x01
        /*0010*/ 	.byte	0x02, 0x03, 0x01, 0x00, 0x02, 0x06, 0x01, 0x00, 0x04, 0x0b, 0x08, 0x00, 0x00, 0x00, 0x00, 0x00
        /*0020*/ 	.byte	0x00, 0x00, 0x00, 0x00


//--------------------- .nv.info._ZN7cutlass13device_kernelINS_4gemm6kernel13GemmUniversalIN4cute5tupleIJiiiiEEENS1_10collective13CollectiveMmaINS1_34MainloopSm90TmaGmmaWarpSpecializedILi5ENS5_IJNS4_1CILi4EEESB_NSA_ILi1EEEEEENS1_35KernelTmaWarpSpecializedCooperativeEEENS5_IJNSA_ILi128EEESG_NSA_ILi64EEEEEENS_6half_tENS5_IJSC_llEEESJ_NS5_IJlSC_lEEENS4_8TiledMMAINS4_8MMA_AtomIJNS4_4SM904GMMA26MMA_64x128x16_F32F16F16_SSILNSP_5MajorE1ELSR_0ELNSP_7ScaleInE1ELSS_1EEEEEENS4_6LayoutINS5_IJNSA_ILi2EEESC_SC_EEENS5_IJSC_NSA_ILi0EEESY_EEEEENS5_IJNS4_10UnderscoreES11_S11_EEEEENS4_23SM90_TMA_LOAD_MULTICASTENS4_14ComposedLayoutINS4_7SwizzleILi3ELi4ELi3EEENS4_18smem_ptr_flag_bitsILi16EEENSV_INS5_IJSH_NSA_ILi8EEEEEENS5_IJSC_SH_EEEEEEEvNS4_8identityES14_NS15_IS17_S19_NSV_INS5_IJS1A_SH_EEENS5_IJSH_SC_EEEEEEEvS1F_EENS_8epilogue10collective6detail29Sm90TmaWarpSpecializedAdapterINS1M_15DefaultEpilogueISJ_SL_SL_NS1L_6thread17LinearCombinationISJ_Li1EffLNS1Q_9ScaleType4KindE0ELNS_15FloatRoundStyleE2ESJ_EENS1_15EpilogueDefaultEEEEEvvEEEEvNT_6ParamsE --------------------------
	.section	.nv.info._ZN7cutlass13device_kernelINS_4gemm6kernel13GemmUniversalIN4cute5tupleIJiiiiEEENS1_10collective13CollectiveMmaINS1_34MainloopSm90TmaGmmaWarpSpecializedILi5ENS5_IJNS4_1CILi4EEESB_NSA_ILi1EEEEEENS1_35KernelTmaWarpSpecializedCooperativeEEENS5_IJNSA_ILi128EEESG_NSA_ILi64EEEEEENS_6half_tENS5_IJSC_llEEESJ_NS5_IJlSC_lEEENS4_8TiledMMAINS4_8MMA_AtomIJNS4_4SM904GMMA26MMA_64x128x16_F32F16F16_SSILNSP_5MajorE1ELSR_0ELNSP_7ScaleInE1ELSS_1EEEEEENS4_6LayoutINS5_IJNSA_ILi2EEESC_SC_EEENS5_IJSC_NSA_ILi0EEESY_EEEEENS5_IJNS4_10UnderscoreES11_S11_EEEEENS4_23SM90_TMA_LOAD_MULTICASTENS4_14ComposedLayoutINS4_7SwizzleILi3ELi4ELi3EEENS4_18smem_ptr_flag_bitsILi16EEENSV_INS5_IJSH_NSA_ILi8EEEEEENS5_IJSC_SH_EEEEEEEvNS4_8identityES14_NS15_IS17_S19_NSV_INS5_IJS1A_SH_EEENS5_IJSH_SC_EEEEEEEvS1F_EENS_8epilogue10collective6detail29Sm90TmaWarpSpecializedAdapterINS1M_15DefaultEpilogueISJ_SL_SL_NS1L_6thread17LinearCombinationISJ_Li1EffLNS1Q_9ScaleType4KindE0ELNS_15FloatRoundStyleE2ESJ_EENS1_15EpilogueDefaultEEEEEvvEEEEvNT_6ParamsE,"",@"SHT_CUDA_INFO"
	.sectionflags	@""
	.align	4


	//----- nvinfo : EIATTR_CUDA_API_VERSION
	.align		4
        /*0000*/ 	.byte	0x04, 0x37
        /*0002*/ 	.short	(.L_21 - .L_20)
.L_20:
        /*0004*/ 	.word	0x00000082


	//----- nvinfo : EIATTR_KPARAM_INFO
	.align		4
.L_21:
        /*0008*/ 	.byte	0x04, 0x17
        /*000a*/ 	.short	(.L_23 - .L_22)
.L_22:
        /*000c*/ 	.word	0x00000000
        /*0010*/ 	.short	0x0000
        /*0012*/ 	.short	0x0070
        /*0014*/ 	.byte	0x00, 0xf0, 0x01, 0x10


	//----- nvinfo : EIATTR_SPARSE_MMA_MASK
	.align		4
.L_23:
        /*0018*/ 	.byte	0x03, 0x50
        /*001a*/ 	.short	0x0000


	//----- nvinfo : EIATTR_MAXREG_COUNT
	.align		4
        /*001c*/ 	.byte	0x03, 0x1b
        /*001e*/ 	.short	0x00a8


	//----- nvinfo : EIATTR_NUM_BARRIERS
	.align		4
        /*0020*/ 	.byte	0x02, 0x4c
        /*0022*/ 	.byte	0x01
	.zero		1


	//----- nvinfo : EIATTR_EXTERNS
	.align		4
        /*0024*/ 	.byte	0x04, 0x0f
        /*0026*/ 	.short	(.L_25 - .L_24)


	//   ....[0]....
	.align		4
.L_24:
        /*0028*/ 	.word	index@(__assertfail)


	//----- nvinfo : EIATTR_MERCURY_ISA_VERSION
	.align		4
.L_25:
        /*002c*/ 	.byte	0x03, 0x5f
        /*002e*/ 	.short	0x0101


	//----- nvinfo : EIATTR_INT_WARP_WIDE_INSTR_OFFSETS
	.align		4
        /*0030*/ 	.byte	0x04, 0x31
        /*0032*/ 	.short	(.L_27 - .L_26)


	//   ....[0]....
.L_26:
        /*0034*/ 	.word	0x00000500


	//   ....[1]....
        /*0038*/ 	.word	0x00000520


	//   ....[2]....
        /*003c*/ 	.word	0x000006d0


	//   ....[3]....
        /*0040*/ 	.word	0x00001f30


	//----- nvinfo : EIATTR_COOP_GROUP_MASK_REGIDS
	.align		4
.L_27:
        /*0044*/ 	.byte	0x04, 0x29
        /*0046*/ 	.short	(.L_29 - .L_28)


	//   ....[0]....
.L_28:
        /*0048*/ 	.word	0xffffffff


	//   ....[1]....
        /*004c*/ 	.word	0xffffffff


	//   ....[2]....
        /*0050*/ 	.word	0xffffffff


	//   ....[3]....
        /*0054*/ 	.word	0xffffffff


	//   ....[4]....
        /*0058*/ 	.word	0xffffffff


	//   ....[5]....
        /*005c*/ 	.word	0xffffffff


	//----- nvinfo : EIATTR_COOP_GROUP_INSTR_OFFSETS
	.align		4
.L_29:
        /*0060*/ 	.byte	0x04, 0x28
        /*0062*/ 	.short	(.L_31 - .L_30)


	//   ....[0]....
.L_30:
        /*0064*/ 	.word	0x00000060


	//   ....[1]....
        /*0068*/ 	.word	0x00000070


	//   ....[2]....
        /*006c*/ 	.word	0x00000130


	//   ....[3]....
        /*0070*/ 	.word	0x00000320


	//   ....[4]....
        /*0074*/ 	.word	0x00000840


	//   ....[5]....
        /*0078*/ 	.word	0x000014c0


	//----- nvinfo : EIATTR_REG_RECONFIG
	.align		4
.L_31:
        /*007c*/ 	.byte	0x01, 0x54
	.zero		2


	//----- nvinfo : EIATTR_SYSCALL_OFFSETS
	.align		4
        /*0080*/ 	.byte	0x04, 0x46
        /*0082*/ 	.short	(.L_33 - .L_32)


	//   ....[0]....
.L_32:
        /*0084*/ 	.word	0x000016a0


	//----- nvinfo : EIATTR_MBARRIER_INSTR_OFFSETS
	.align		4
.L_33:
        /*0088*/ 	.byte	0x04, 0x39
        /*008a*/ 	.short	(.L_35 - .L_34)


	//   ....[0]....
.L_34:
        /*008c*/ 	.word	0x00000250
        /*0090*/ 	.word	0x000000ff
        /*0094*/ 	.word	0x00000000
        /*0098*/ 	.short	0x0100
        /*009a*/ 	.byte	0x08
	.zero		1


	//   ....[1]....
        /*009c*/ 	.word	0x00000260
        /*00a0*/ 	.word	0x000000ff
        /*00a4*/ 	.word	0x00000028
        /*00a8*/ 	.short	0x0100
        /*00aa*/ 	.byte	0x08
	.zero		1


	//   ....[2]....
        /*00ac*/ 	.word	0x00000270
        /*00b0*/ 	.word	0x000000ff
        /*00b4*/ 	.word	0x00000008
        /*00b8*/ 	.short	0x0100
        /*00ba*/ 	.byte	0x08
	.zero		1


	//   ....[3]....
        /*00bc*/ 	.word	0x00000280
        /*00c0*/ 	.word	0x000000ff
        /*00c4*/ 	.word	0x00000030
        /*00c8*/ 	.short	0x0100
        /*00ca*/ 	.byte	0x08
	.zero		1


	//   ....[4]....
        /*00cc*/ 	.word	0x00000290
        /*00d0*/ 	.word	0x000000ff
        /*00d4*/ 	.word	0x00000010
        /*00d8*/ 	.short	0x0100
        /*00da*/ 	.byte	0x08
	.zero		1


	//   ....[5]....
        /*00dc*/ 	.word	0x000002a0
        /*00e0*/ 	.word	0x000000ff
        /*00e4*/ 	.word	0x00000038
        /*00e8*/ 	.short	0x0100
        /*00ea*/ 	.byte	0x08
	.zero		1


	//   ....[6]....
        /*00ec*/ 	.word	0x000002b0
        /*00f0*/ 	.word	0x000000ff
        /*00f4*/ 	.word	0x00000018
        /*00f8*/ 	.short	0x0100
        /*00fa*/ 	.byte	0x08
	.zero		1


	//   ....[7]....
        /*00fc*/ 	.word	0x000002c0
        /*0100*/ 	.word	0x000000ff
        /*0104*/ 	.word	0x00000040
        /*0108*/ 	.short	0x0100
        /*010a*/ 	.byte	0x08
	.zero		1


	//   ....[8]....
        /*010c*/ 	.word	0x000002d0
        /*0110*/ 	.word	0x000000ff
        /*0114*/ 	.word	0x00000020
        /*0118*/ 	.short	0x0100
        /*011a*/ 	.byte	0x08
	.zero		1


	//   ....[9]....
        /*011c*/ 	.word	0x000002e0
        /*0120*/ 	.word	0x000000ff
        /*0124*/ 	.word	0x00000048
        /*0128*/ 	.short	0x0100
        /*012a*/ 	.byte	0x08
	.zero		1


	//   ....[10]....
        /*012c*/ 	.word	0x00000750
        /*0130*/ 	.word	0x000000ff
        /*0134*/ 	.word	0x00000060
        /*0138*/ 	.short	0x0100
        /*013a*/ 	.byte	0x06
	.zero		1


	//   ....[11]....
        /*013c*/ 	.word	0x000007f0
        /*0140*/ 	.word	0x000000ff
        /*0144*/ 	.word	0x00000068
        /*0148*/ 	.short	0x0100
        /*014a*/ 	.byte	0x06
	.zero		1


	//   ....[12]....
        /*014c*/ 	.word	0x00001760
        /*0150*/ 	.word	0x00000003
        /*0154*/ 	.word	0x00000000
        /*0158*/ 	.short	0x010a
        /*015a*/ 	.byte	0x3f
	.zero		1


	//   ....[13]....
        /*015c*/ 	.word	0x000017c0
        /*0160*/ 	.word	0x00000003
        /*0164*/ 	.word	0x00000000
        /*0168*/ 	.short	0x010a
        /*016a*/ 	.byte	0x3f
	.zero		1


	//   ....[14]....
        /*016c*/ 	.word	0x00001b40
        /*0170*/ 	.word	0x00000005
        /*0174*/ 	.word	0x00000000
        /*0178*/ 	.short	0x010a
        /*017a*/ 	.byte	0x3f
	.zero		1


	//   ....[15]....
        /*017c*/ 	.word	0x00001b80
        /*0180*/ 	.word	0x00000005
        /*0184*/ 	.word	0x00000000
        /*0188*/ 	.short	0x010a
        /*018a*/ 	.byte	0x3f
	.zero		1


	//   ....[16]....
        /*018c*/ 	.word	0x00001de0
        /*0190*/ 	.word	0x00000004
        /*0194*/ 	.word	0x00000000
        /*0198*/ 	.short	0x0101
        /*019a*/ 	.byte	0x3f
	.zero		1


	//   ....[17]....
        /*019c*/ 	.word	0x00001fd0
        /*01a0*/ 	.word	0x00000000
        /*01a4*/ 	.word	0x00000000
        /*01a8*/ 	.short	0x0101
        /*01aa*/ 	.byte	0x3f
	.zero		1


	//   ....[18]....
        /*01ac*/ 	.word	0x00007240
        /*01b0*/ 	.word	0x00000015
        /*01b4*/ 	.word	0x00000028
        /*01b8*/ 	.short	0x010a
        /*01ba*/ 	.byte	0x3f
	.zero		1


	//   ....[19]....
        /*01bc*/ 	.word	0x00007670
        /*01c0*/ 	.word	0x00000006
        /*01c4*/ 	.word	0x00000068
        /*01c8*/ 	.short	0x0101
        /*01ca*/ 	.byte	0x3f
	.zero		1


	//   ....[20]....
        /*01cc*/ 	.word	0x00007da0
        /*01d0*/ 	.word	0x00000007
        /*01d4*/ 	.word	0x00000000
        /*01d8*/ 	.short	0x010a
        /*01da*/ 	.byte	0x3f
	.zero		1


	//   ....[21]....
        /*01dc*/ 	.word	0x00007e20
        /*01e0*/ 	.word	0x00000008
        /*01e4*/ 	.word	0x00000000
        /*01e8*/ 	.short	0x010a
        /*01ea*/ 	.byte	0x3f
	.zero		1


	//   ....[22]....
        /*01ec*/ 	.word	0x00007eb0
        /*01f0*/ 	.word	0x00000009
        /*01f4*/ 	.word	0x00000000
        /*01f8*/ 	.short	0x010a
        /*01fa*/ 	.byte	0x3f
	.zero		1


	//   ....[23]....
        /*01fc*/ 	.word	0x00007f40
        /*0200*/ 	.word	0x00000006
        /*0204*/ 	.word	0x00000000
        /*0208*/ 	.short	0x010a
        /*020a*/ 	.byte	0x3f
	.zero		1


	//   ....[24]....
        /*020c*/ 	.word	0x00007fd0
        /*0210*/ 	.word	0x00000003
        /*0214*/ 	.word	0x00000000
        /*0218*/ 	.short	0x010a
        /*021a*/ 	.byte	0x3f
	.zero		1


	//   ....[25]....
        /*021c*/ 	.word	0x00008030
        /*0220*/ 	.word	0x00000003
        /*0224*/ 	.word	0x00000000
        /*0228*/ 	.short	0x010a
        /*022a*/ 	.byte	0x3f
	.zero		1


	//   ....[26]....
        /*022c*/ 	.word	0x00008080
        /*0230*/ 	.word	0x00000005
        /*0234*/ 	.word	0x00000000
        /*0238*/ 	.short	0x010a
        /*023a*/ 	.byte	0x3f
	.zero		1


	//   ....[27]....
        /*023c*/ 	.word	0x00008150
        /*0240*/ 	.word	0x00000015
        /*0244*/ 	.word	0x00000028
        /*0248*/ 	.short	0x010a
        /*024a*/ 	.byte	0x3f
	.zero		1


	//   ....[28]....
        /*024c*/ 	.word	0x00008220
        /*0250*/ 	.word	0x00000007
        /*0254*/ 	.word	0x00000000
        /*0258*/ 	.short	0x010a
        /*025a*/ 	.byte	0x3f
	.zero		1


	//   ....[29]....
        /*025c*/ 	.word	0x00008270
        /*0260*/ 	.word	0x00000008
        /*0264*/ 	.word	0x00000000
        /*0268*/ 	.short	0x010a
        /*026a*/ 	.byte	0x3f
	.zero		1


	//   ....[30]....
        /*026c*/ 	.word	0x000082c0
        /*0270*/ 	.word	0x00000009
        /*0274*/ 	.word	0x00000000
        /*0278*/ 	.short	0x010a
        /*027a*/ 	.byte	0x3f
	.zero		1


	//   ....[31]....
        /*027c*/ 	.word	0x00008310
        /*0280*/ 	.word	0x00000006
        /*0284*/ 	.word	0x00000000
        /*0288*/ 	.short	0x010a
        /*028a*/ 	.byte	0x3f
	.zero		1


	//----- nvinfo : EIATTR_NUM_MBARRIERS
	.align		4
.L_35:
        /*028c*/ 	.byte	0x03, 0x38
        /*028e*/ 	.short	0x000c


	//----- nvinfo : EIATTR_EXIT_INSTR_OFFSETS
	.align		4
        /*0290*/ 	.byte	0x04, 0x1c
        /*0292*/ 	.short	(.L_37 - .L_36)


	//   ....[0]....
.L_36:
        /*0294*/ 	.word	0x00000a10


	//   ....[1]....
        /*0298*/ 	.word	0x00001220


	//   ....[2]....
        /*029c*/ 	.word	0x00006880


	//   ....[3]....
        /*02a0*/ 	.word	0x00006de0


	//   ....[4]....
        /*02a4*/ 	.word	0x00008020


	//----- nvinfo : EIATTR_MAX_THREADS
	.align		4
.L_37:
        /*02a8*/ 	.byte	0x04, 0x05
        /*02aa*/ 	.short	(.L_39 - .L_38)
.L_38:
        /*02ac*/ 	.word	0x00000180
        /*02b0*/ 	.word	0x00000001
        /*02b4*/ 	.word	0x00000001


	//----- nvinfo : EIATTR_CRS_STACK_SIZE
	.align		4
.L_39:
        /*02b8*/ 	.byte	0x04, 0x1e
        /*02ba*/ 	.short	(.L_41 - .L_40)
.L_40:
        /*02bc*/ 	.word	0x00000000


	//----- nvinfo : EIATTR_CBANK_PARAM_SIZE
	.align		4
.L_41:
        /*02c0*/ 	.byte	0x03, 0x19
        /*02c2*/ 	.short	0x0470


	//----- nvinfo : EIATTR_PARAM_CBANK
	.align		4
        /*02c4*/ 	.byte	0x04, 0x0a
        /*02c6*/ 	.short	(.L_43 - .L_42)
	.align		4
.L_42:
        /*02c8*/ 	.word	index@(.nv.constant0._ZN7cutlass13device_kernelINS_4gemm6kernel13GemmUniversalIN4cute5tupleIJiiiiEEENS1_10collective13CollectiveMmaINS1_34MainloopSm90TmaGmmaWarpSpecializedILi5ENS5_IJNS4_1CILi4EEESB_NSA_ILi1EEEEEENS1_35KernelTmaWarpSpecializedCooperativeEEENS5_IJNSA_ILi128EEESG_NSA_ILi64EEEEEENS_6half_tENS5_IJSC_llEEESJ_NS5_IJlSC_lEEENS4_8TiledMMAINS4_8MMA_AtomIJNS4_4SM904GMMA26MMA_64x128x16_F32F16F16_SSILNSP_5MajorE1ELSR_0ELNSP_7ScaleInE1ELSS_1EEEEEENS4_6LayoutINS5_IJNSA_ILi2EEESC_SC_EEENS5_IJSC_NSA_ILi0EEESY_EEEEENS5_IJNS4_10UnderscoreES11_S11_EEEEENS4_23SM90_TMA_LOAD_MULTICASTENS4_14ComposedLayoutINS4_7SwizzleILi3ELi4ELi3EEENS4_18smem_ptr_flag_bitsILi16EEENSV_INS5_IJSH_NSA_ILi8EEEEEENS5_IJSC_SH_EEEEEEEvNS4_8identityES14_NS15_IS17_S19_NSV_INS5_IJS1A_SH_EEENS5_IJSH_SC_EEEEEEEvS1F_EENS_8epilogue10collective6detail29Sm90TmaWarpSpecializedAdapterINS1M_15DefaultEpilogueISJ_SL_SL_NS1L_6thread17LinearCombinationISJ_Li1EffLNS1Q_9ScaleType4KindE0ELNS_15FloatRoundStyleE2ESJ_EENS1_15EpilogueDefaultEEEEEvvEEEEvNT_6ParamsE)
        /*02cc*/ 	.short	0x0210
        /*02ce*/ 	.short	0x0470


	//----- nvinfo : EIATTR_SW_WAR
	.align		4
.L_43:
        /*02d0*/ 	.byte	0x04, 0x36
        /*02d2*/ 	.short	(.L_45 - .L_44)
.L_44:
        /*02d4*/ 	.word	0x00000008
.L_45:


//--------------------- .nv.callgraph             --------------------------
	.section	.nv.callgraph,"",@"SHT_CUDA_CALLGRAPH"
	.align	4
	.sectionentsize	8
	.align		4
        /*0000*/ 	.word	0x00000000
	.align		4
        /*0004*/ 	.word	0xffffffff
	.align		4
        /*0008*/ 	.word	index@(_ZN7cutlass13device_kernelINS_4gemm6kernel13GemmUniversalIN4cute5tupleIJiiiiEEENS1_10collective13CollectiveMmaINS1_34MainloopSm90TmaGmmaWarpSpecializedILi5ENS5_IJNS4_1CILi4EEESB_NSA_ILi1EEEEEENS1_35KernelTmaWarpSpecializedCooperativeEEENS5_IJNSA_ILi128EEESG_NSA_ILi64EEEEEENS_6half_tENS5_IJSC_llEEESJ_NS5_IJlSC_lEEENS4_8TiledMMAINS4_8MMA_AtomIJNS4_4SM904GMMA26MMA_64x128x16_F32F16F16_SSILNSP_5MajorE1ELSR_0ELNSP_7ScaleInE1ELSS_1EEEEEENS4_6LayoutINS5_IJNSA_ILi2EEESC_SC_EEENS5_IJSC_NSA_ILi0EEESY_EEEEENS5_IJNS4_10UnderscoreES11_S11_EEEEENS4_23SM90_TMA_LOAD_MULTICASTENS4_14ComposedLayoutINS4_7SwizzleILi3ELi4ELi3EEENS4_18smem_ptr_flag_bitsILi16EEENSV_INS5_IJSH_NSA_ILi8EEEEEENS5_IJSC_SH_EEEEEEEvNS4_8identityES14_NS15_IS17_S19_NSV_INS5_IJS1A_SH_EEENS5_IJSH_SC_EEEEEEEvS1F_EENS_8epilogue10collective6detail29Sm90TmaWarpSpecializedAdapterINS1M_15DefaultEpilogueISJ_SL_SL_NS1L_6thread17LinearCombinationISJ_Li1EffLNS1Q_9ScaleType4KindE0ELNS_15FloatRoundStyleE2ESJ_EENS1_15EpilogueDefaultEEEEEvvEEEEvNT_6ParamsE)
	.align		4
        /*000c*/ 	.word	index@(__assertfail)
	.align		4
        /*0010*/ 	.word	0x00000000
	.align		4
        /*0014*/ 	.word	0xfffffffe
	.align		4
        /*0018*/ 	.word	0x00000000
	.align		4
        /*001c*/ 	.word	0xfffffffd
	.align		4
        /*0020*/ 	.word	0x00000000
	.align		4
        /*0024*/ 	.word	0xfffffffc


//--------------------- .nv.constant4             --------------------------
	.section	.nv.constant4,"a",@progbits
	.align	8
	.align		8
.nv.constant4:
        /*0000*/ 	.dword	__assertfail
	.align		8
        /*0008*/ 	.dword	__unnamed_1
	.align		8
        /*0010*/ 	.dword	_ZN40_INTERNAL_c9ab30e1_4_k_cu_08011330_300404cuda3std3__45__cpo5beginE
	.align		8
        /*0018*/ 	.dword	_ZN40_INTERNAL_c9ab30e1_4_k_cu_08011330_300404cuda3std3__45__cpo3endE
	.align		8
        /*0020*/ 	.dword	_ZN40_INTERNAL_c9ab30e1_4_k_cu_08011330_300404cuda3std3__45__cpo6cbeginE
	.align		8
        /*0028*/ 	.dword	_ZN40_INTERNAL_c9ab30e1_4_k_cu_08011330_300404cuda3std3__45__cpo4cendE
	.align		8
        /*0030*/ 	.dword	_ZN40_INTERNAL_c9ab30e1_4_k_cu_08011330_300404cuda3std3__442_GLOBAL__N__c9ab30e1_4_k_cu_08011330_300406ignoreE
	.align		8
        /*0038*/ 	.dword	_ZN40_INTERNAL_c9ab30e1_4_k_cu_08011330_300404cuda3std3__419piecewise_constructE
	.align		8
        /*0040*/ 	.dword	_ZN40_INTERNAL_c9ab30e1_4_k_cu_08011330_300404cuda3std3__48in_placeE
	.align		8
        /*0048*/ 	.dword	_ZN40_INTERNAL_c9ab30e1_4_k_cu_08011330_300404cuda3std6ranges3__45__cpo4swapE
	.align		8
        /*0050*/ 	.dword	_ZN40_INTERNAL_c9ab30e1_4_k_cu_08011330_300404cuda3std6ranges3__45__cpo9iter_moveE
	.align		8
        /*0058*/ 	.dword	_ZN40_INTERNAL_c9ab30e1_4_k_cu_08011330_300404cute7productE
	.align		8
        /*0060*/ 	.dword	_ZN40_INTERNAL_c9ab30e1_4_k_cu_08011330_300404cute1_E
	.align		8
        /*0068*/ 	.dword	$str$22
	.align		8
        /*0070*/ 	.dword	$str$23


//--------------------- .text._ZN7cutlass13device_kernelINS_4gemm6kernel13GemmUniversalIN4cute5tupleIJiiiiEEENS1_10collective13CollectiveMmaINS1_34MainloopSm90TmaGmmaWarpSpecializedILi5ENS5_IJNS4_1CILi4EEESB_NSA_ILi1EEEEEENS1_35KernelTmaWarpSpecializedCooperativeEEENS5_IJNSA_ILi128EEESG_NSA_ILi64EEEEEENS_6half_tENS5_IJSC_llEEESJ_NS5_IJlSC_lEEENS4_8TiledMMAINS4_8MMA_AtomIJNS4_4SM904GMMA26MMA_64x128x16_F32F16F16_SSILNSP_5MajorE1ELSR_0ELNSP_7ScaleInE1ELSS_1EEEEEENS4_6LayoutINS5_IJNSA_ILi2EEESC_SC_EEENS5_IJSC_NSA_ILi0EEESY_EEEEENS5_IJNS4_10UnderscoreES11_S11_EEEEENS4_23SM90_TMA_LOAD_MULTICASTENS4_14ComposedLayoutINS4_7SwizzleILi3ELi4ELi3EEENS4_18smem_ptr_flag_bitsILi16EEENSV_INS5_IJSH_NSA_ILi8EEEEEENS5_IJSC_SH_EEEEEEEvNS4_8identityES14_NS15_IS17_S19_NSV_INS5_IJS1A_SH_EEENS5_IJSH_SC_EEEEEEEvS1F_EENS_8epilogue10collective6detail29Sm90TmaWarpSpecializedAdapterINS1M_15DefaultEpilogueISJ_SL_SL_NS1L_6thread17LinearCombinationISJ_Li1EffLNS1Q_9ScaleType4KindE0ELNS_15FloatRoundStyleE2ESJ_EENS1_15EpilogueDefaultEEEEEvvEEEEvNT_6ParamsE --------------------------
	.section	.text._ZN7cutlass13device_kernelINS_4gemm6kernel13GemmUniversalIN4cute5tupleIJiiiiEEENS1_10collective13CollectiveMmaINS1_34MainloopSm90TmaGmmaWarpSpecializedILi5ENS5_IJNS4_1CILi4EEESB_NSA_ILi1EEEEEENS1_35KernelTmaWarpSpecializedCooperativeEEENS5_IJNSA_ILi128EEESG_NSA_ILi64EEEEEENS_6half_tENS5_IJSC_llEEESJ_NS5_IJlSC_lEEENS4_8TiledMMAINS4_8MMA_AtomIJNS4_4SM904GMMA26MMA_64x128x16_F32F16F16_SSILNSP_5MajorE1ELSR_0ELNSP_7ScaleInE1ELSS_1EEEEEENS4_6LayoutINS5_IJNSA_ILi2EEESC_SC_EEENS5_IJSC_NSA_ILi0EEESY_EEEEENS5_IJNS4_10UnderscoreES11_S11_EEEEENS4_23SM90_TMA_LOAD_MULTICASTENS4_14ComposedLayoutINS4_7SwizzleILi3ELi4ELi3EEENS4_18smem_ptr_flag_bitsILi16EEENSV_INS5_IJSH_NSA_ILi8EEEEEENS5_IJSC_SH_EEEEEEEvNS4_8identityES14_NS15_IS17_S19_NSV_INS5_IJS1A_SH_EEENS5_IJSH_SC_EEEEEEEvS1F_EENS_8epilogue10collective6detail29Sm90TmaWarpSpecializedAdapterINS1M_15DefaultEpilogueISJ_SL_SL_NS1L_6thread17LinearCombinationISJ_Li1EffLNS1Q_9ScaleType4KindE0ELNS_15FloatRoundStyleE2ESJ_EENS1_15EpilogueDefaultEEEEEvvEEEEvNT_6ParamsE,"ax",@progbits
	.align	128
.text._ZN7cutlass13device_kernelINS_4gemm6kernel13GemmUniversalIN4cute5tupleIJiiiiEEENS1_10collective13CollectiveMmaINS1_34MainloopSm90TmaGmmaWarpSpecializedILi5ENS5_IJNS4_1CILi4EEESB_NSA_ILi1EEEEEENS1_35KernelTmaWarpSpecializedCooperativeEEENS5_IJNSA_ILi128EEESG_NSA_ILi64EEEEEENS_6half_tENS5_IJSC_llEEESJ_NS5_IJlSC_lEEENS4_8TiledMMAINS4_8MMA_AtomIJNS4_4SM904GMMA26MMA_64x128x16_F32F16F16_SSILNSP_5MajorE1ELSR_0ELNSP_7ScaleInE1ELSS_1EEEEEENS4_6LayoutINS5_IJNSA_ILi2EEESC_SC_EEENS5_IJSC_NSA_ILi0EEESY_EEEEENS5_IJNS4_10UnderscoreES11_S11_EEEEENS4_23SM90_TMA_LOAD_MULTICASTENS4_14ComposedLayoutINS4_7SwizzleILi3ELi4ELi3EEENS4_18smem_ptr_flag_bitsILi16EEENSV_INS5_IJSH_NSA_ILi8EEEEEENS5_IJSC_SH_EEEEEEEvNS4_8identityES14_NS15_IS17_S19_NSV_INS5_IJS1A_SH_EEENS5_IJSH_SC_EEEEEEEvS1F_EENS_8epilogue10collective6detail29Sm90TmaWarpSpecializedAdapterINS1M_15DefaultEpilogueISJ_SL_SL_NS1L_6thread17LinearCombinationISJ_Li1EffLNS1Q_9ScaleType4KindE0ELNS_15FloatRoundStyleE2ESJ_EENS1_15EpilogueDefaultEEEEEvvEEEEvNT_6ParamsE:
        .type           _ZN7cutlass13device_kernelINS_4gemm6kernel13GemmUniversalIN4cute5tupleIJiiiiEEENS1_10collective13CollectiveMmaINS1_34MainloopSm90TmaGmmaWarpSpecializedILi5ENS5_IJNS4_1CILi4EEESB_NSA_ILi1EEEEEENS1_35KernelTmaWarpSpecializedCooperativeEEENS5_IJNSA_ILi128EEESG_NSA_ILi64EEEEEENS_6half_tENS5_IJSC_llEEESJ_NS5_IJlSC_lEEENS4_8TiledMMAINS4_8MMA_AtomIJNS4_4SM904GMMA26MMA_64x128x16_F32F16F16_SSILNSP_5MajorE1ELSR_0ELNSP_7ScaleInE1ELSS_1EEEEEENS4_6LayoutINS5_IJNSA_ILi2EEESC_SC_EEENS5_IJSC_NSA_ILi0EEESY_EEEEENS5_IJNS4_10UnderscoreES11_S11_EEEEENS4_23SM90_TMA_LOAD_MULTICASTENS4_14ComposedLayoutINS4_7SwizzleILi3ELi4ELi3EEENS4_18smem_ptr_flag_bitsILi16EEENSV_INS5_IJSH_NSA_ILi8EEEEEENS5_IJSC_SH_EEEEEEEvNS4_8identityES14_NS15_IS17_S19_NSV_INS5_IJS1A_SH_EEENS5_IJSH_SC_EEEEEEEvS1F_EENS_8epilogue10collective6detail29Sm90TmaWarpSpecializedAdapterINS1M_15DefaultEpilogueISJ_SL_SL_NS1L_6thread17LinearCombinationISJ_Li1EffLNS1Q_9ScaleType4KindE0ELNS_15FloatRoundStyleE2ESJ_EENS1_15EpilogueDefaultEEEEEvvEEEEvNT_6ParamsE,@function
        .size           _ZN7cutlass13device_kernelINS_4gemm6kernel13GemmUniversalIN4cute5tupleIJiiiiEEENS1_10collective13CollectiveMmaINS1_34MainloopSm90TmaGmmaWarpSpecializedILi5ENS5_IJNS4_1CILi4EEESB_NSA_ILi1EEEEEENS1_35KernelTmaWarpSpecializedCooperativeEEENS5_IJNSA_ILi128EEESG_NSA_ILi64EEEEEENS_6half_tENS5_IJSC_llEEESJ_NS5_IJlSC_lEEENS4_8TiledMMAINS4_8MMA_AtomIJNS4_4SM904GMMA26MMA_64x128x16_F32F16F16_SSILNSP_5MajorE1ELSR_0ELNSP_7ScaleInE1ELSS_1EEEEEENS4_6LayoutINS5_IJNSA_ILi2EEESC_SC_EEENS5_IJSC_NSA_ILi0EEESY_EEEEENS5_IJNS4_10UnderscoreES11_S11_EEEEENS4_23SM90_TMA_LOAD_MULTICASTENS4_14ComposedLayoutINS4_7SwizzleILi3ELi4ELi3EEENS4_18smem_ptr_flag_bitsILi16EEENSV_INS5_IJSH_NSA_ILi8EEEEEENS5_IJSC_SH_EEEEEEEvNS4_8identityES14_NS15_IS17_S19_NSV_INS5_IJS1A_SH_EEENS5_IJSH_SC_EEEEEEEvS1F_EENS_8epilogue10collective6detail29Sm90TmaWarpSpecializedAdapterINS1M_15DefaultEpilogueISJ_SL_SL_NS1L_6thread17LinearCombinationISJ_Li1EffLNS1Q_9ScaleType4KindE0ELNS_15FloatRoundStyleE2ESJ_EENS1_15EpilogueDefaultEEEEEvvEEEEvNT_6ParamsE,(.L_x_199 - _ZN7cutlass13device_kernelINS_4gemm6kernel13GemmUniversalIN4cute5tupleIJiiiiEEENS1_10collective13CollectiveMmaINS1_34MainloopSm90TmaGmmaWarpSpecializedILi5ENS5_IJNS4_1CILi4EEESB_NSA_ILi1EEEEEENS1_35KernelTmaWarpSpecializedCooperativeEEENS5_IJNSA_ILi128EEESG_NSA_ILi64EEEEEENS_6half_tENS5_IJSC_llEEESJ_NS5_IJlSC_lEEENS4_8TiledMMAINS4_8MMA_AtomIJNS4_4SM904GMMA26MMA_64x128x16_F32F16F16_SSILNSP_5MajorE1ELSR_0ELNSP_7ScaleInE1ELSS_1EEEEEENS4_6LayoutINS5_IJNSA_ILi2EEESC_SC_EEENS5_IJSC_NSA_ILi0EEESY_EEEEENS5_IJNS4_10UnderscoreES11_S11_EEEEENS4_23SM90_TMA_LOAD_MULTICASTENS4_14ComposedLayoutINS4_7SwizzleILi3ELi4ELi3EEENS4_18smem_ptr_flag_bitsILi16EEENSV_INS5_IJSH_NSA_ILi8EEEEEENS5_IJSC_SH_EEEEEEEvNS4_8identityES14_NS15_IS17_S19_NSV_INS5_IJS1A_SH_EEENS5_IJSH_SC_EEEEEEEvS1F_EENS_8epilogue10collective6detail29Sm90TmaWarpSpecializedAdapterINS1M_15DefaultEpilogueISJ_SL_SL_NS1L_6thread17LinearCombinationISJ_Li1EffLNS1Q_9ScaleType4KindE0ELNS_15FloatRoundStyleE2ESJ_EENS1_15EpilogueDefaultEEEEEvvEEEEvNT_6ParamsE)
        .other          _ZN7cutlass13device_kernelINS_4gemm6kernel13GemmUniversalIN4cute5tupleIJiiiiEEENS1_10collective13CollectiveMmaINS1_34MainloopSm90TmaGmmaWarpSpecializedILi5ENS5_IJNS4_1CILi4EEESB_NSA_ILi1EEEEEENS1_35KernelTmaWarpSpecializedCooperativeEEENS5_IJNSA_ILi128EEESG_NSA_ILi64EEEEEENS_6half_tENS5_IJSC_llEEESJ_NS5_IJlSC_lEEENS4_8TiledMMAINS4_8MMA_AtomIJNS4_4SM904GMMA26MMA_64x128x16_F32F16F16_SSILNSP_5MajorE1ELSR_0ELNSP_7ScaleInE1ELSS_1EEEEEENS4_6LayoutINS5_IJNSA_ILi2EEESC_SC_EEENS5_IJSC_NSA_ILi0EEESY_EEEEENS5_IJNS4_10UnderscoreES11_S11_EEEEENS4_23SM90_TMA_LOAD_MULTICASTENS4_14ComposedLayoutINS4_7SwizzleILi3ELi4ELi3EEENS4_18smem_ptr_flag_bitsILi16EEENSV_INS5_IJSH_NSA_ILi8EEEEEENS5_IJSC_SH_EEEEEEEvNS4_8identityES14_NS15_IS17_S19_NSV_INS5_IJS1A_SH_EEENS5_IJSH_SC_EEEEEEEvS1F_EENS_8epilogue10collective6detail29Sm90TmaWarpSpecializedAdapterINS1M_15DefaultEpilogueISJ_SL_SL_NS1L_6thread17LinearCombinationISJ_Li1EffLNS1Q_9ScaleType4KindE0ELNS_15FloatRoundStyleE2ESJ_EENS1_15EpilogueDefaultEEEEEvvEEEEvNT_6ParamsE,@"STO_CUDA_ENTRY STV_DEFAULT"
_ZN7cutlass13device_kernelINS_4gemm6kernel13GemmUniversalIN4cute5tupleIJiiiiEEENS1_10collective13CollectiveMmaINS1_34MainloopSm90TmaGmmaWarpSpecializedILi5ENS5_IJNS4_1CILi4EEESB_NSA_ILi1EEEEEENS1_35KernelTmaWarpSpecializedCooperativeEEENS5_IJNSA_ILi128EEESG_NSA_ILi64EEEEEENS_6half_tENS5_IJSC_llEEESJ_NS5_IJlSC_lEEENS4_8TiledMMAINS4_8MMA_AtomIJNS4_4SM904GMMA26MMA_64x128x16_F32F16F16_SSILNSP_5MajorE1ELSR_0ELNSP_7ScaleInE1ELSS_1EEEEEENS4_6LayoutINS5_IJNSA_ILi2EEESC_SC_EEENS5_IJSC_NSA_ILi0EEESY_EEEEENS5_IJNS4_10UnderscoreES11_S11_EEEEENS4_23SM90_TMA_LOAD_MULTICASTENS4_14ComposedLayoutINS4_7SwizzleILi3ELi4ELi3EEENS4_18smem_ptr_flag_bitsILi16EEENSV_INS5_IJSH_NSA_ILi8EEEEEENS5_IJSC_SH_EEEEEEEvNS4_8identityES14_NS15_IS17_S19_NSV_INS5_IJS1A_SH_EEENS5_IJSH_SC_EEEEEEEvS1F_EENS_8epilogue10collective6detail29Sm90TmaWarpSpecializedAdapterINS1M_15DefaultEpilogueISJ_SL_SL_NS1L_6thread17LinearCombinationISJ_Li1EffLNS1Q_9ScaleType4KindE0ELNS_15FloatRoundStyleE2ESJ_EENS1_15EpilogueDefaultEEEEEvvEEEEvNT_6ParamsE:
[----:B------:R-:W0:Y:S01]  /*0000*/  LDC R1, c[0x0][0x28] ;  /* 0x00000a00ff017b82 */ /* 0x000e220000000800 */
[----:B------:R-:W1:Y:S01]  /*0010*/  S2R R95, SR_TID.X ;  /* 0x00000000005f7919 */ /* 0x000e620000002100 */
[----:B------:R-:W-:Y:S01]  /*0020*/  ELECT P0, URZ, PT ;  /* 0x00000000003f782f */ /* 0x000fe20003800000 */
[----:B------:R-:W-:Y:S01]  /*0030*/  BSSY B0, `(.L_x_0) ;  /* 0x000000f000007945 */ /* 0x000fe20003800000 */
[--C-:B-1----:R-:W-:Y:S02]  /*0040*/  SHF.R.U32.HI R0, RZ, 0x5, R95.reuse ;  /* 0x00000005ff007819 */ /* 0x102fe4000001165f */
[----:B------:R-:W-:-:S03]  /*0050*/  SHF.R.U32.HI R7, RZ, 0x7, R95 ;  /* 0x00000007ff077819 */ /* 0x000fc6000001165f */
[----:B------:R-:W1:Y:S04]  /*0060*/  SHFL.IDX PT, R3, R0, RZ, 0x1f ;  /* 0x00001fff00037589 */ /* 0x000e6800000e0000 */
[----:B------:R2:W3:Y:S01]  /*0070*/  SHFL.IDX PT, R2, R7, RZ, 0x1f ;  /* 0x00001fff07027589 */ /* 0x0004e200000e0000 */
[----:B-1----:R-:W-:-:S13]  /*0080*/  ISETP.NE.OR P0, PT, R3, RZ, !P0 ;  /* 0x000000ff0300720c */ /* 0x002fda0004705670 */
[----:B0-23--:R-:W-:Y:S05]  /*0090*/  @P0 BRA `(.L_x_1) ;  /* 0x0000000000200947 */ /* 0x00dfea0003800000 */
[----:B------:R-:W-:Y:S02]  /*00a0*/  ULDC.64 UR4, c[0x0][0x198] ;  /* 0x0000660000047ab9 */ /* 0x000fe40000000a00 */
[----:B------:R-:W-:Y:S02]  /*00b0*/  UIADD3 UR6, UP0, UR4, 0xf0, URZ ;  /* 0x000000f004067890 */ /* 0x000fe4000ff1e03f */
[----:B------:R-:W-:Y:S02]  /*00c0*/  UIADD3 UR4, UP1, UR4, 0x1f0, URZ ;  /* 0x000001f004047890 */ /* 0x000fe4000ff3e03f */
[----:B------:R-:W-:Y:S02]  /*00d0*/  UIADD3.X UR7, URZ, UR5, URZ, UP0, !UPT ;  /* 0x000000053f077290 */ /* 0x000fe400087fe43f */
[----:B------:R-:W-:-:S07]  /*00e0*/  UIADD3.X UR5, URZ, UR5, URZ, UP1, !UPT ;  /* 0x000000053f057290 */ /* 0x000fce0008ffe43f */
[----:B------:R0:W-:Y:S02]  /*00f0*/  UTMACCTL.PF [UR6] ;  /* 0x00000000060079b9 */ /* 0x0001e40008040000 */
[----:B------:R0:W-:Y:S02]  /*0100*/  UTMACCTL.PF [UR4] ;  /* 0x00000000040079b9 */ /* 0x0001e40008040000 */
[----:B0-----:R-:W-:Y:S01]  /*0110*/  NOP ;  /* 0x0000000000007918 */ /* 0x001fe20000000000 */
.L_x_1:
[----:B------:R-:W-:Y:S05]  /*0120*/  BSYNC B0 ;  /* 0x0000000000007941 */ /* 0x000fea0003800000 */
.L_x_0:
[----:B------:R-:W0:Y:S01]  /*0130*/  SHFL.IDX PT, R5, R0, RZ, 0x1f ;  /* 0x00001fff00057589 */ /* 0x000e2200000e0000 */
[----:B------:R-:W-:-:S04]  /*0140*/  SHF.R.S32.HI R4, RZ, 0x1f, R95 ;  /* 0x0000001fff047819 */ /* 0x000fc8000001145f */
[----:B------:R-:W-:Y:S02]  /*0150*/  LEA.HI R4, R4, R95, RZ, 0x7 ;  /* 0x0000005f04047211 */ /* 0x000fe400078f38ff */
[----:B0-----:R-:W-:-:S13]  /*0160*/  ISETP.NE.AND P0, PT, R5, RZ, PT ;  /* 0x000000ff0500720c */ /* 0x001fda0003f05270 */
[----:B------:R-:W-:Y:S05]  /*0170*/  @P0 BRA `(.L_x_2) ;  /* 0x0000000000600947 */ /* 0x000fea0003800000 */
[----:B------:R-:W0:Y:S01]  /*0180*/  S2UR UR8, SR_CgaCtaId ;  /* 0x00000000000879c3 */ /* 0x000e220000008800 */
[----:B------:R-:W-:Y:S01]  /*0190*/  UMOV UR4, 0x400 ;  /* 0x0000040000047882 */ /* 0x000fe20000000000 */
[----:B------:R-:W-:Y:S01]  /*01a0*/  UMOV UR5, 0x1 ;  /* 0x0000000100057882 */ /* 0x000fe20000000000 */
[----:B------:R-:W-:Y:S01]  /*01b0*/  UMOV UR6, 0xe ;  /* 0x0000000e00067882 */ /* 0x000fe20000000000 */
[----:B------:R-:W-:Y:S01]  /*01c0*/  ELECT P0, URZ, PT ;  /* 0x00000000003f782f */ /* 0x000fe20003800000 */
[----:B------:R-:W-:-:S04]  /*01d0*/  UIADD3 UR6, -UR6, 0x100000, URZ ;  /* 0x0010000006067890 */ /* 0x000fc8000fffe13f */
[----:B------:R-:W-:Y:S02]  /*01e0*/  USHF.L.U32 UR7, UR6, 0xb, URZ ;  /* 0x0000000b06077899 */ /* 0x000fe4000800063f */
[----:B------:R-:W-:Y:S02]  /*01f0*/  USHF.L.U32 UR6, UR6, 0x1, URZ ;  /* 0x0000000106067899 */ /* 0x000fe4000800063f */
[----:B0-----:R-:W-:Y:S02]  /*0200*/  ULEA UR8, UR8, UR4, 0x18 ;  /* 0x0000000408087291 */ /* 0x001fe4000f8ec03f */
[----:B------:R-:W-:-:S04]  /*0210*/  UIADD3 UR4, -UR5, 0x100000, URZ ;  /* 0x0010000005047890 */ /* 0x000fc8000fffe13f */
[----:B------:R-:W-:Y:S02]  /*0220*/  USHF.L.U32 UR5, UR4, 0xb, URZ ;  /* 0x0000000b04057899 */ /* 0x000fe4000800063f */
[----:B------:R-:W-:Y:S01]  /*0230*/  USHF.L.U32 UR4, UR4, 0x1, URZ ;  /* 0x0000000104047899 */ /* 0x000fe2000800063f */
[----:B------:R-:W0:Y:S11]  /*0240*/  FENCE.VIEW.ASYNC.S ;  /* 0x00000000000073c6 */ /* 0x000e360000000000 */
[----:B0-----:R0:W1:Y:S01]  /*0250*/  SYNCS.EXCH.64 URZ, [UR8], UR4 ;  /* 0x00000004083f75b2 */ /* 0x0010620008000100 */
[----:B------:R0:W2:Y:S01]  /*0260*/  SYNCS.EXCH.64 URZ, [UR8+0x28], UR6 ;  /* 0x00002806083f75b2 */ /* 0x0000a20008000100 */
[----:B------:R0:W3:Y:S01]  /*0270*/  SYNCS.EXCH.64 URZ, [UR8+0x8], UR4 ;  /* 0x00000804083f75b2 */ /* 0x0000e20008000100 */
[----:B------:R0:W4:Y:S01]  /*0280*/  SYNCS.EXCH.64 URZ, [UR8+0x30], UR6 ;  /* 0x00003006083f75b2 */ /* 0x0001220008000100 */
[----:B------:R0:W0:Y:S01]  /*0290*/  SYNCS.EXCH.64 URZ, [UR8+0x10], UR4 ;  /* 0x00001004083f75b2 */ /* 0x0000220008000100 */
[----:B------:R0:W0:Y:S01]  /*02a0*/  SYNCS.EXCH.64 URZ, [UR8+0x38], UR6 ;  /* 0x00003806083f75b2 */ /* 0x0000220008000100 */
[----:B------:R0:W0:Y:S01]  /*02b0*/  SYNCS.EXCH.64 URZ, [UR8+0x18], UR4 ;  /* 0x00001804083f75b2 */ /* 0x0000220008000100 */
[----:B------:R0:W0:Y:S01]  /*02c0*/  SYNCS.EXCH.64 URZ, [UR8+0x40], UR6 ;  /* 0x00004006083f75b2 */ /* 0x0000220008000100 */
[----:B------:R0:W0:Y:S01]  /*02d0*/  SYNCS.EXCH.64 URZ, [UR8+0x20], UR4 ;  /* 0x00002004083f75b2 */ /* 0x0000220008000100 */
[----:B------:R0:W0:Y:S01]  /*02e0*/  SYNCS.EXCH.64 URZ, [UR8+0x48], UR6 ;  /* 0x00004806083f75b2 */ /* 0x0000220008000100 */
[----:B------:R-:W-:Y:S01]  /*02f0*/  NOP ;  /* 0x0000000000007918 */ /* 0x000fe20000000000 */
.L_x_2:
[----:B0-----:R-:W0:Y:S01]  /*0300*/  S2UR UR8, SR_CTAID.X ;  /* 0x00000000000879c3 */ /* 0x001e220000002500 */
[----:B------:R-:W-:Y:S01]  /*0310*/  LOP3.LUT R4, R4, 0xffffff80, RZ, 0xc0, !PT ;  /* 0xffffff8004047812 */ /* 0x000fe200078ec0ff */
[----:B------:R-:W5:Y:S01]  /*0320*/  SHFL.IDX PT, R0, R0, RZ, 0x1f ;  /* 0x00001fff00007589 */ /* 0x000f6200000e0000 */
[----:B------:R-:W-:Y:S01]  /*0330*/  SHF.R.S32.HI R10, RZ, 0x1f, R5 ;  /* 0x0000001fff0a7819 */ /* 0x000fe20000011405 */
[----:B------:R-:W-:Y:S01]  /*0340*/  ULDC UR4, c[0x0][0x150] ;  /* 0x0000540000047ab9 */ /* 0x000fe20000000800 */
[----:B------:R-:W-:Y:S01]  /*0350*/  ELECT P0, URZ, PT ;  /* 0x00000000003f782f */ /* 0x000fe20003800000 */
[----:B------:R-:W-:Y:S01]  /*0360*/  IMAD.IADD R8, R95, 0x1, -R4 ;  /* 0x000000015f087824 */ /* 0x000fe200078e0a04 */
[----:B------:R-:W-:Y:S01]  /*0370*/  LEA.HI R10, R10, R5, RZ, 0x2 ;  /* 0x000000050a0a7211 */ /* 0x000fe200078f10ff */
[----:B------:R-:W1:Y:S01]  /*0380*/  S2R R4, SR_CTAID.Y ;  /* 0x0000000000047919 */ /* 0x000e620000002600 */
[----:B------:R-:W2:Y:S01]  /*0390*/  LDC R12, c[0x0][0x144] ;  /* 0x00005100ff0c7b82 */ /* 0x000ea20000000800 */
[----:B------:R-:W-:Y:S01]  /*03a0*/  NOP ;  /* 0x0000000000007918 */ /* 0x000fe20000000000 */
[----:B------:R-:W-:Y:S01]  /*03b0*/  SHF.R.S32.HI R9, RZ, 0x1f, R8 ;  /* 0x0000001fff097819 */ /* 0x000fe20000011408 */
[----:B------:R-:W-:Y:S01]  /*03c0*/  NOP ;  /* 0x0000000000007918 */ /* 0x000fe20000000000 */
[----:B------:R-:W-:Y:S01]  /*03d0*/  LOP3.LUT R10, R10, 0x3ffffffc, RZ, 0xc0, !PT ;  /* 0x3ffffffc0a0a7812 */ /* 0x000fe200078ec0ff */
[----:B------:R-:W-:Y:S01]  /*03e0*/  IMAD.MOV.U32 R22, RZ, RZ, 0x1 ;  /* 0x00000001ff167424 */ /* 0x000fe200078e00ff */
[----:B------:R-:W-:-:S02]  /*03f0*/  LEA.HI R9, R9, R8, RZ, 0x3 ;  /* 0x0000000809097211 */ /* 0x000fc400078f18ff */
[----:B------:R-:W3:Y:S01]  /*0400*/  LDC R13, c[0x0][0x140] ;  /* 0x00005000ff0d7b82 */ /* 0x000ee20000000800 */
[----:B------:R-:W-:Y:S01]  /*0410*/  IMAD.IADD R10, R5, 0x1, -R10 ;  /* 0x00000001050a7824 */ /* 0x000fe200078e0a0a */
[--C-:B------:R-:W-:Y:S02]  /*0420*/  SHF.R.S32.HI R6, RZ, 0x3, R9.reuse ;  /* 0x00000003ff067819 */ /* 0x100fe40000011409 */
[----:B------:R-:W-:Y:S02]  /*0430*/  SHF.R.S32.HI R9, RZ, 0x1f, R9 ;  /* 0x0000001fff097819 */ /* 0x000fe40000011409 */
[----:B------:R-:W-:Y:S02]  /*0440*/  ISETP.NE.AND P3, PT, R2, RZ, PT ;  /* 0x000000ff0200720c */ /* 0x000fe40003f65270 */
[----:B0-----:R-:W-:Y:S02]  /*0450*/  I2FP.F32.U32 R11, UR8 ;  /* 0x00000008000b7c45 */ /* 0x001fe40008201000 */
[----:B------:R-:W-:-:S02]  /*0460*/  LEA.HI R9, R9, R6, RZ, 0x2 ;  /* 0x0000000609097211 */ /* 0x000fc400078f10ff */
[----:B-----5:R-:W-:Y:S01]  /*0470*/  ISETP.NE.OR P0, PT, R0, RZ, !P0 ;  /* 0x000000ff0000720c */ /* 0x020fe20004705670 */
[----:B------:R-:W-:Y:S01]  /*0480*/  FMUL R11, R11, UR4 ;  /* 0x000000040b0b7c20 */ /* 0x000fe20008400000 */
[----:B------:R-:W-:Y:S01]  /*0490*/  LOP3.LUT R9, R9, 0xfffffffc, RZ, 0xc0, !PT ;  /* 0xfffffffc09097812 */ /* 0x000fe200078ec0ff */
[----:B------:R-:W-:Y:S01]  /*04a0*/  ULDC UR4, c[0x0][0x154] ;  /* 0x0000550000047ab9 */ /* 0x000fe20000000800 */
[----:B------:R-:W-:-:S03]  /*04b0*/  SHF.R.S32.HI R0, RZ, 0x1f, R3 ;  /* 0x0000001fff007819 */ /* 0x000fc60000011403 */
[----:B------:R-:W0:Y:S01]  /*04c0*/  F2I.U32.TRUNC.NTZ R11, R11 ;  /* 0x0000000b000b7305 */ /* 0x000e22000020f000 */
[----:B------:R-:W-:Y:S01]  /*04d0*/  IMAD.IADD R9, R6, 0x1, -R9 ;  /* 0x0000000106097824 */ /* 0x000fe200078e0a09 */
[----:B------:R-:W-:-:S03]  /*04e0*/  LEA.HI R0, R0, R3, RZ, 0x2 ;  /* 0x0000000300007211 */ /* 0x000fc600078f10ff */
[----:B------:R-:W-:Y:S01]  /*04f0*/  IMAD R10, R10, 0x4, R9 ;  /* 0x000000040a0a7824 */ /* 0x000fe200078e0209 */
[----:B------:R-:W-:Y:S01]  /*0500*/  VOTEU.ALL UP0, P0 ;  /* 0x00000000003f7886 */ /* 0x000fe20000000000 */
[----:B------:R-:W-:Y:S01]  /*0510*/  LOP3.LUT R0, R0, 0xfffffffc, RZ, 0xc0, !PT ;  /* 0xfffffffc00007812 */ /* 0x000fe200078ec0ff */
[----:B------:R-:W-:Y:S01]  /*0520*/  VOTEU.ALL UP1, P0 ;  /* 0x00000000003f7886 */ /* 0x000fe20000020000 */
[C---:B------:R-:W-:Y:S01]  /*0530*/  IMAD.SHL.U32 R19, R10.reuse, 0x4, RZ ;  /* 0x000000040a137824 */ /* 0x040fe200078e00ff */
[----:B------:R-:W-:Y:S01]  /*0540*/  SHF.R.S32.HI R9, RZ, 0x1f, R10 ;  /* 0x0000001fff097819 */ /* 0x000fe2000001140a */
[----:B------:R-:W5:Y:S01]  /*0550*/  @!UP0 S2UR UR7, SR_CgaCtaId ;  /* 0x00000000000789c3 */ /* 0x000f620000008800 */
[----:B------:R-:W-:Y:S01]  /*0560*/  IMAD.IADD R3, R3, 0x1, -R0 ;  /* 0x0000000103037824 */ /* 0x000fe200078e0a00 */
[----:B------:R-:W-:Y:S01]  /*0570*/  @!UP0 UMOV UR6, 0x400 ;  /* 0x0000040000068882 */ /* 0x000fe20000000000 */
[----:B------:R-:W-:Y:S01]  /*0580*/  LEA.HI R9, R9, R10, RZ, 0x2 ;  /* 0x0000000a09097211 */ /* 0x000fe200078f10ff */
[----:B0-----:R-:W-:Y:S01]  /*0590*/  IMAD.MOV R15, RZ, RZ, -R11 ;  /* 0x000000ffff0f7224 */ /* 0x001fe200078e0a0b */
[----:B------:R-:W-:-:S02]  /*05a0*/  LOP3.LUT R19, R10, 0xc, R19, 0x78, !PT ;  /* 0x0000000c0a137812 */ /* 0x000fc400078e7813 */
[----:B------:R-:W-:Y:S01]  /*05b0*/  LOP3.LUT R11, R9, 0xfffffffc, RZ, 0xc0, !PT ;  /* 0xfffffffc090b7812 */ /* 0x000fe200078ec0ff */
[----:B--2---:R-:W-:Y:S01]  /*05c0*/  IMAD R6, R12, R15, UR8 ;  /* 0x000000080c067e24 */ /* 0x004fe2000f8e020f */
[----:B-1----:R-:W-:Y:S01]  /*05d0*/  I2FP.F32.U32 R12, R4 ;  /* 0x00000004000c7245 */ /* 0x002fe20000201000 */
[----:B------:R-:W0:Y:S01]  /*05e0*/  LDC R9, c[0x0][0x148] ;  /* 0x00005200ff097b82 */ /* 0x000e220000000800 */
[----:B------:R-:W-:Y:S01]  /*05f0*/  ISETP.NE.AND P1, PT, R3, 0x3, PT ;  /* 0x000000030300780c */ /* 0x000fe20003f25270 */
[----:B------:R-:W-:Y:S01]  /*0600*/  IMAD.IADD R11, R10, 0x1, -R11 ;  /* 0x000000010a0b7824 */ /* 0x000fe200078e0a0b */
[----:B---3--:R-:W-:Y:S01]  /*0610*/  ISETP.EQ.U32.AND P2, PT, R13, 0x1, PT ;  /* 0x000000010d00780c */ /* 0x008fe20003f42070 */
[----:B------:R-:W-:Y:S01]  /*0620*/  FMUL R12, R12, UR4 ;  /* 0x000000040c0c7c20 */ /* 0x000fe20008400000 */
[----:B------:R-:W-:Y:S01]  /*0630*/  UMOV UR4, 0x20 ;  /* 0x0000002000047882 */ /* 0x000fe20000000000 */
[----:B------:R-:W-:Y:S01]  /*0640*/  ISETP.EQ.OR P1, PT, R3, RZ, !P1 ;  /* 0x000000ff0300720c */ /* 0x000fe20004f22670 */
[----:B------:R-:W-:-:S04]  /*0650*/  @!UP0 UIADD3 UR4, -UR4, 0x100000, URZ ;  /* 0x0010000004048890 */ /* 0x000fc8000fffe13f */
[----:B------:R-:W-:Y:S02]  /*0660*/  @!UP0 USHF.L.U32 UR5, UR4, 0xb, URZ ;  /* 0x0000000b04058899 */ /* 0x000fe4000800063f */
[----:B------:R-:W-:Y:S01]  /*0670*/  @!UP0 USHF.L.U32 UR4, UR4, 0x1, URZ ;  /* 0x0000000104048899 */ /* 0x000fe2000800063f */
[----:B------:R-:W-:Y:S01]  /*0680*/  ISETP.NE.AND P4, PT, R11, R6, PT ;  /* 0x000000060b00720c */ /* 0x000fe20003f85270 */
[----:B------:R-:W1:Y:S01]  /*0690*/  F2I.U32.TRUNC.NTZ R12, R12 ;  /* 0x0000000c000c7305 */ /* 0x000e62000020f000 */
[----:B------:R-:W-:Y:S01]  /*06a0*/  ISETP.EQ.AND P1, PT, R2, RZ, P1 ;  /* 0x000000ff0200720c */ /* 0x000fe20000f22270 */
[----:B-----5:R-:W-:-:S03]  /*06b0*/  @!UP0 ULEA UR6, UR7, UR6, 0x18 ;  /* 0x0000000607068291 */ /* 0x020fc6000f8ec03f */
[----:B------:R-:W-:Y:S01]  /*06c0*/  SEL R18, RZ, 0x1, !P1 ;  /* 0x00000001ff127807 */ /* 0x000fe20004800000 */
[----:B------:R-:W-:Y:S01]  /*06d0*/  VOTEU.ALL UP0, P0 ;  /* 0x00000000003f7886 */ /* 0x000fe20000000000 */
[----:B------:R-:W-:Y:S01]  /*06e0*/  LOP3.LUT P0, RZ, R8, 0x7, RZ, 0xc0, !PT ;  /* 0x0000000708ff7812 */ /* 0x000fe2000780c0ff */
[----:B------:R-:W-:-:S04]  /*06f0*/  VIADD R8, R2, 0xffffffff ;  /* 0xffffffff02087836 */ /* 0x000fc80000000000 */
[----:B------:R-:W-:Y:S02]  /*0700*/  @P4 SHF.R.S32.HI R0, RZ, 0x1f, R19 ;  /* 0x0000001fff004819 */ /* 0x000fe40000011413 */
[----:B------:R-:W-:Y:S01]  /*0710*/  ISETP.LT.U32.AND P0, PT, R19, 0x10, !P0 ;  /* 0x000000101300780c */ /* 0x000fe20004701070 */
[----:B-1----:R-:W-:Y:S01]  /*0720*/  IMAD.MOV R23, RZ, RZ, -R12 ;  /* 0x000000ffff177224 */ /* 0x002fe200078e0a0c */
[----:B------:R-:W-:Y:S01]  /*0730*/  @P4 LEA.HI R0, R0, R19, RZ, 0x2 ;  /* 0x0000001300004211 */ /* 0x000fe200078f10ff */
[----:B------:R-:W1:Y:S02]  /*0740*/  FENCE.VIEW.ASYNC.S ;  /* 0x00000000000073c6 */ /* 0x000e640000000000 */
[----:B-1----:R1:W2:Y:S01]  /*0750*/  @!UP0 SYNCS.EXCH.64 URZ, [UR6+0x60], UR4 ;  /* 0x00006004063f85b2 */ /* 0x0022a20008000100 */
[----:B------:R-:W-:Y:S01]  /*0760*/  ISETP.GE.U32.AND P6, PT, R8, 0x2, PT ;  /* 0x000000020800780c */ /* 0x000fe20003fc6070 */
[----:B0-----:R-:W-:Y:S01]  /*0770*/  IMAD R11, R9, R23, R4 ;  /* 0x00000017090b7224 */ /* 0x001fe200078e0204 */
[----:B------:R-:W-:-:S02]  /*0780*/  @P4 SHF.R.S32.HI R0, RZ, 0x2, R0 ;  /* 0x00000002ff004819 */ /* 0x000fc40000011400 */
[----:B------:R-:W-:Y:S02]  /*0790*/  SEL R18, R18, 0x2, P6 ;  /* 0x0000000212127807 */ /* 0x000fe40003000000 */
[----:B------:R-:W-:Y:S02]  /*07a0*/  @P4 ISETP.NE.AND P5, PT, R0, R11, PT ;  /* 0x0000000b0000420c */ /* 0x000fe40003fa5270 */
[----:B------:R-:W-:Y:S02]  /*07b0*/  SEL R11, RZ, 0x1, !P0 ;  /* 0x00000001ff0b7807 */ /* 0x000fe40004000000 */
[----:B------:R-:W-:Y:S02]  /*07c0*/  @P4 SEL R22, RZ, 0x1, P5 ;  /* 0x00000001ff164807 */ /* 0x000fe40002800000 */
[----:B------:R-:W-:Y:S02]  /*07d0*/  LOP3.LUT R0, R95, 0x7f, RZ, 0xc0, !PT ;  /* 0x0000007f5f007812 */ /* 0x000fe400078ec0ff */
[----:B------:R-:W-:Y:S01]  /*07e0*/  LOP3.LUT R22, R22, R11, RZ, 0xc0, !PT ;  /* 0x0000000b16167212 */ /* 0x000fe200078ec0ff */
[----:B------:R1:W0:Y:S01]  /*07f0*/  @!UP1 SYNCS.EXCH.64 URZ, [UR6+0x68], UR4 ;  /* 0x00006804063f95b2 */ /* 0x0002220008000100 */
[----:B------:R-:W-:Y:S01]  /*0800*/  NOP ;  /* 0x0000000000007918 */ /* 0x000fe20000000000 */
[----:B-12---:R-:W-:Y:S05]  /*0810*/  @!P2 BRA `(.L_x_3) ;  /* 0x000000000008a947 */ /* 0x006fea0003800000 */
[----:B0---4-:R-:W-:Y:S01]  /*0820*/  UCGABAR_ARV ;  /* 0x00000000000079c7 */ /* 0x011fe20008000000 */
[----:B------:R-:W-:Y:S05]  /*0830*/  BRA `(.L_x_4) ;  /* 0x0000000000047947 */ /* 0x000fea0003800000 */
.L_x_3:
[----:B0---4-:R-:W-:Y:S01]  /*0840*/  NOP ;  /* 0x0000000000007918 */ /* 0x011fe20000000000 */
.L_x_4:
[----:B------:R-:W0:Y:S01]  /*0850*/  LDC R2, c[0x0][0x65c] ;  /* 0x00019700ff027b82 */ /* 0x000e220000000800 */
[----:B------:R-:W-:Y:S02]  /*0860*/  IMAD.U32 R10, RZ, RZ, UR8 ;  /* 0x00000008ff0a7e24 */ /* 0x000fe4000f8e00ff */
[----:B------:R-:W-:Y:S01]  /*0870*/  IMAD.MOV.U32 R11, RZ, RZ, RZ ;  /* 0x000000ffff0b7224 */ /* 0x000fe200078e00ff */
[----:B0-----:R-:W-:-:S04]  /*0880*/  ISETP.NE.AND P1, PT, R2, 0x1, PT ;  /* 0x000000010200780c */ /* 0x001fc80003f25270 */
[----:B------:R-:W-:-:S09]  /*0890*/  P2R R5, PR, RZ, 0x2 ;  /* 0x00000002ff057803 */ /* 0x000fd20000000000 */
[----:B------:R-:W0:Y:S01]  /*08a0*/  @P1 LDC R17, c[0x0][0x10] ;  /* 0x00000400ff111b82 */ /* 0x000e220000000800 */
[----:B------:R-:W-:Y:S02]  /*08b0*/  @P1 IMAD.MOV.U32 R5, RZ, RZ, RZ ;  /* 0x000000ffff051224 */ /* 0x000fe400078e00ff */
[----:B------:R-:W-:-:S05]  /*08c0*/  @P1 IMAD.MOV.U32 R15, RZ, RZ, RZ ;  /* 0x000000ffff0f1224 */ /* 0x000fca00078e00ff */
[----:B------:R-:W1:Y:S01]  /*08d0*/  @!P1 LDC R13, c[0x0][0xc] ;  /* 0x00000300ff0d9b82 */ /* 0x000e620000000800 */
[----:B------:R-:W-:Y:S01]  /*08e0*/  ULDC UR4, c[0x0][0xc] ;  /* 0x0000030000047ab9 */ /* 0x000fe20000000800 */
[----:B------:R-:W-:Y:S01]  /*08f0*/  ULDC UR5, c[0x0][0x10] ;  /* 0x0000040000057ab9 */ /* 0x000fe20000000800 */
[----:B------:R-:W-:Y:S01]  /*0900*/  ULDC UR6, c[0x0][0x14] ;  /* 0x0000050000067ab9 */ /* 0x000fe20000000800 */
[----:B------:R-:W-:-:S04]  /*0910*/  UIMAD.WIDE.U32 UR4, UR4, UR5, URZ ;  /* 0x00000005040472a5 */ /* 0x000fc8000f8e003f */
[----:B------:R-:W-:Y:S02]  /*0920*/  UIMAD.WIDE.U32 UR36, UR4, UR6, URZ ;  /* 0x00000006042472a5 */ /* 0x000fe4000f8e003f */
[----:B------:R-:W-:-:S04]  /*0930*/  UIMAD UR42, UR5, UR6, URZ ;  /* 0x00000006052a72a4 */ /* 0x000fc8000f8e023f */
[----:B------:R-:W-:Y:S01]  /*0940*/  UIADD3 UR42, UR37, UR42, URZ ;  /* 0x0000002a252a7290 */ /* 0x000fe2000fffe03f */
[----:B0-----:R-:W-:-:S04]  /*0950*/  @P1 IMAD.WIDE.U32 R16, R17, UR8, R4 ;  /* 0x0000000811101c25 */ /* 0x001fc8000f8e0004 */
[----:B------:R-:W-:Y:S02]  /*0960*/  @P1 IMAD.IADD R17, R17, 0x1, R15 ;  /* 0x0000000111111824 */ /* 0x000fe400078e020f */
[----:B-1----:R-:W-:-:S04]  /*0970*/  @!P1 IMAD.WIDE.U32 R10, R4, R13, R10 ;  /* 0x0000000d040a9225 */ /* 0x002fc800078e000a */
[----:B------:R-:W-:Y:S02]  /*0980*/  @!P1 IMAD.MOV.U32 R16, RZ, RZ, R10 ;  /* 0x000000ffff109224 */ /* 0x000fe400078e000a */
[----:B------:R-:W-:Y:S01]  /*0990*/  @!P1 IMAD.MOV.U32 R17, RZ, RZ, R11 ;  /* 0x000000ffff119224 */ /* 0x000fe200078e000b */
[----:B------:R-:W-:Y:S06]  /*09a0*/  @!P2 BRA `(.L_x_5) ;  /* 0x00000000000ca947 */ /* 0x000fec0003800000 */
[----:B------:R-:W-:Y:S01]  /*09b0*/  UCGABAR_WAIT ;  /* 0x0000000000007dc7 */ /* 0x000fe20008000000 */
[----:B------:R-:W-:Y:S01]  /*09c0*/  CCTL.IVALL ;  /* 0x00000000ff00798f */ /* 0x000fe20002000000 */
[----:B------:R-:W-:Y:S05]  /*09d0*/  BRA `(.L_x_6) ;  /* 0x0000000000047947 */ /* 0x000fea0003800000 */
.L_x_5:
[----:B------:R-:W-:Y:S06]  /*09e0*/  BAR.SYNC.DEFER_BLOCKING 0x0 ;  /* 0x0000000000007b1d */ /* 0x000fec0000010000 */
.L_x_6:
[----:B------:R-:W-:Y:S05]  /*09f0*/  @!P3 BRA `(.L_x_7) ;  /* 0x0000005c00a4b947 */ /* 0x000fea0003800000 */
[----:B------:R-:W-:-:S13]  /*0a00*/  ISETP.GT.U32.AND P0, PT, R8, 0x1, PT ;  /* 0x000000010800780c */ /* 0x000fda0003f04070 */
[----:B------:R-:W-:Y:S05]  /*0a10*/  @P0 EXIT ;  /* 0x000000000000094d */ /* 0x000fea0003800000 */
[----:B------:R-:W-:Y:S01]  /*0a20*/  ULDC.64 UR4, c[0x0][0x650] ;  /* 0x0001940000047ab9 */ /* 0x000fe20000000a00 */
[----:B------:R-:W-:Y:S01]  /*0a30*/  PRMT R3, RZ, 0x7610, R3 ;  /* 0x00007610ff037816 */ /* 0x000fe20000000003 */
[----:B------:R-:W-:Y:S01]  /*0a40*/  IMAD.MOV.U32 R103, RZ, RZ, -0x1 ;  /* 0xffffffffff677424 */ /* 0x000fe200078e00ff */
[----:B------:R-:W-:Y:S01]  /*0a50*/  ISETP.GE.U32.AND P0, PT, R16, UR4, PT ;  /* 0x0000000410007c0c */ /* 0x000fe2000bf06070 */
[----:B------:R-:W-:Y:S02]  /*0a60*/  IMAD.MOV.U32 R100, RZ, RZ, -0x1 ;  /* 0xffffffffff647424 */ /* 0x000fe400078e00ff */
[----:B------:R-:W-:Y:S01]  /*0a70*/  IMAD.MOV.U32 R101, RZ, RZ, -0x1 ;  /* 0xffffffffff657424 */ /* 0x000fe200078e00ff */
[----:B------:R-:W-:-:S13]  /*0a80*/  ISETP.GE.U32.AND.EX P0, PT, R17, UR5, PT, P0 ;  /* 0x0000000511007c0c */ /* 0x000fda000bf06100 */
[----:B------:R-:W-:Y:S05]  /*0a90*/  @P0 BRA `(.L_x_8) ;  /* 0x0000000400280947 */ /* 0x000fea0003800000 */
[----:B------:R-:W0:Y:S01]  /*0aa0*/  LDC.64 R24, c[0x0][0x628] ;  /* 0x00018a00ff187b82 */ /* 0x000e220000000a00 */
[----:B------:R-:W-:Y:S02]  /*0ab0*/  IMAD.MOV.U32 R10, RZ, RZ, R16 ;  /* 0x000000ffff0a7224 */ /* 0x000fe400078e0010 */
[----:B------:R-:W-:-:S05]  /*0ac0*/  IMAD.MOV.U32 R11, RZ, RZ, R17 ;  /* 0x000000ffff0b7224 */ /* 0x000fca00078e0011 */
[----:B------:R-:W1:Y:S08]  /*0ad0*/  LDC R8, c[0x0][0x630] ;  /* 0x00018c00ff087b82 */ /* 0x000e700000000800 */
[----:B------:R-:W2:Y:S01]  /*0ae0*/  LDC.64 R26, c[0x0][0x620] ;  /* 0x00018800ff1a7b82 */ /* 0x000ea20000000a00 */
[----:B0-----:R-:W-:-:S04]  /*0af0*/  ISETP.NE.U32.AND P0, PT, R24, RZ, PT ;  /* 0x000000ff1800720c */ /* 0x001fc80003f05070 */
[----:B------:R-:W-:-:S13]  /*0b00*/  ISETP.NE.AND.EX P0, PT, R25, RZ, PT, P0 ;  /* 0x000000ff1900720c */ /* 0x000fda0003f05300 */
[----:B-12---:R-:W-:Y:S05]  /*0b10*/  @!P0 BRA `(.L_x_9) ;  /* 0x0000000000288947 */ /* 0x006fea0003800000 */
[----:B------:R-:W0:Y:S02]  /*0b20*/  LDC R3, c[0x0][0x634] ;  /* 0x00018d00ff037b82 */ /* 0x000e240000000800 */
[----:B0-----:R-:W-:-:S05]  /*0b30*/  IADD3 R3, P0, R16, R3, RZ ;  /* 0x0000000310037210 */ /* 0x001fca0007f1e0ff */
[----:B------:R-:W-:-:S04]  /*0b40*/  IMAD.X R21, RZ, RZ, R17, P0 ;  /* 0x000000ffff157224 */ /* 0x000fc800000e0611 */
[----:B------:R-:W-:-:S04]  /*0b50*/  IMAD.WIDE.U32 R10, R21, R24, RZ ;  /* 0x00000018150a7225 */ /* 0x000fc800078e00ff */
[----:B------:R-:W-:-:S04]  /*0b60*/  IMAD.WIDE.U32 R12, P0, R3, R25, R10 ;  /* 0x00000019030c7225 */ /* 0x000fc8000780000a */
[----:B------:R-:W-:-:S04]  /*0b70*/  IMAD.WIDE.U32 R10, R3, R24, RZ ;  /* 0x00000018030a7225 */ /* 0x000fc800078e00ff */
[----:B------:R-:W-:Y:S01]  /*0b80*/  IMAD.X R15, RZ, RZ, RZ, P0 ;  /* 0x000000ffff0f7224 */ /* 0x000fe200000e06ff */
[----:B------:R-:W-:Y:S01]  /*0b90*/  IADD3 RZ, P0, R11, R12, RZ ;  /* 0x0000000c0bff7210 */ /* 0x000fe20007f1e0ff */
[----:B------:R-:W-:-:S04]  /*0ba0*/  IMAD.MOV.U32 R14, RZ, RZ, R13 ;  /* 0x000000ffff0e7224 */ /* 0x000fc800078e000d */
[----:B------:R-:W-:-:S08]  /*0bb0*/  IMAD.WIDE.U32.X R10, R21, R25, R14, P0 ;  /* 0x00000019150a7225 */ /* 0x000fd000000e040e */
.L_x_9:
[----:B------:R-:W0:Y:S01]  /*0bc0*/  LDC.64 R30, c[0x0][0x640] ;  /* 0x00019000ff1e7b82 */ /* 0x000e220000000a00 */
[-CC-:B------:R-:W-:Y:S01]  /*0bd0*/  SHF.R.U64 R101, R10, R8.reuse, R11.reuse ;  /* 0x000000080a657219 */ /* 0x180fe2000000120b */
[----:B------:R-:W-:Y:S01]  /*0be0*/  IMAD R29, R9, R23, R4 ;  /* 0x00000017091d7224 */ /* 0x000fe200078e0204 */
[----:B------:R-:W-:Y:S01]  /*0bf0*/  SHF.R.U32.HI R3, RZ, R8, R11 ;  /* 0x00000008ff037219 */ /* 0x000fe2000001160b */
[----:B------:R-:W-:Y:S01]  /*0c00*/  IMAD.MOV.U32 R23, RZ, RZ, 0x1 ;  /* 0x00000001ff177424 */ /* 0x000fe200078e00ff */
[----:B------:R-:W-:-:S03]  /*0c10*/  IADD3 R5, P0, RZ, -R101, RZ ;  /* 0x80000065ff057210 */ /* 0x000fc60007f1e0ff */
[----:B------:R-:W1:Y:S02]  /*0c20*/  LDC R12, c[0x0][0x618] ;  /* 0x00018600ff0c7b82 */ /* 0x000e640000000800 */
[----:B------:R-:W-:Y:S02]  /*0c30*/  IMAD.X R3, RZ, RZ, ~R3, P0 ;  /* 0x000000ffff037224 */ /* 0x000fe400000e0e03 */
[----:B------:R-:W-:-:S04]  /*0c40*/  IMAD.WIDE.U32 R10, R5, R26, R16 ;  /* 0x0000001a050a7225 */ /* 0x000fc800078e0010 */
[----:B------:R-:W2:Y:S01]  /*0c50*/  LDC R20, c[0x0][0x608] ;  /* 0x00018200ff147b82 */ /* 0x000ea20000000800 */
[----:B------:R-:W-:Y:S02]  /*0c60*/  IMAD R8, R3, R26, RZ ;  /* 0x0000001a03087224 */ /* 0x000fe400078e02ff */
[----:B------:R-:W-:Y:S02]  /*0c70*/  IMAD.MOV.U32 R3, RZ, RZ, -0x1 ;  /* 0xffffffffff037424 */ /* 0x000fe400078e00ff */
[----:B------:R-:W-:-:S03]  /*0c80*/  IMAD R5, R5, R27, R8 ;  /* 0x0000001b05057224 */ /* 0x000fc600078e0208 */
[----:B------:R-:W3:Y:S01]  /*0c90*/  LDC R28, c[0x0][0x658] ;  /* 0x00019600ff1c7b82 */ /* 0x000ee20000000800 */
[----:B------:R-:W-:Y:S01]  /*0ca0*/  IMAD.IADD R5, R11, 0x1, R5 ;  /* 0x000000010b057824 */ /* 0x000fe200078e0205 */
[----:B0-----:R-:W-:-:S04]  /*0cb0*/  ISETP.NE.U32.AND P0, PT, R30, RZ, PT ;  /* 0x000000ff1e00720c */ /* 0x001fc80003f05070 */
[----:B------:R-:W-:Y:S02]  /*0cc0*/  ISETP.NE.AND.EX P0, PT, R31, RZ, PT, P0 ;  /* 0x000000ff1f00720c */ /* 0x000fe40003f05300 */
[----:B------:R-:W0:Y:S01]  /*0cd0*/  LDC R24, c[0x0][0x600] ;  /* 0x00018000ff187b82 */ /* 0x000e220000000800 */
[-CC-:B-1----:R-:W-:Y:S02]  /*0ce0*/  SHF.R.U64 R14, R10, R12.reuse, R5.reuse ;  /* 0x0000000c0a0e7219 */ /* 0x182fe40000001205 */
[----:B------:R-:W-:-:S05]  /*0cf0*/  SHF.R.U32.HI R5, RZ, R12, R5 ;  /* 0x0000000cff057219 */ /* 0x000fca0000011605 */
[----:B------:R-:W1:Y:S01]  /*0d00*/  LDC R15, c[0x0][0x648] ;  /* 0x00019200ff0f7b82 */ /* 0x000e620000000800 */
[-CC-:B--2---:R-:W-:Y:S02]  /*0d10*/  SHF.R.U64 R27, R14, R20.reuse, R5.reuse ;  /* 0x000000140e1b7219 */ /* 0x184fe40000001205 */
[----:B------:R-:W-:-:S05]  /*0d20*/  SHF.R.U32.HI R5, RZ, R20, R5 ;  /* 0x00000014ff057219 */ /* 0x000fca0000011605 */
[----:B------:R-:W2:Y:S01]  /*0d30*/  LDC R21, c[0x0][0x638] ;  /* 0x00018e00ff157b82 */ /* 0x000ea20000000800 */
[-CC-:B---3--:R-:W-:Y:S02]  /*0d40*/  SHF.R.U64 R20, R27, R28.reuse, R5.reuse ;  /* 0x0000001c1b147219 */ /* 0x188fe40000001205 */
[-C--:B------:R-:W-:Y:S02]  /*0d50*/  SHF.L.U32 R3, R3, R28.reuse, RZ ;  /* 0x0000001c03037219 */ /* 0x080fe400000006ff */
[----:B------:R-:W-:Y:S01]  /*0d60*/  SHF.R.U32.HI R5, RZ, R28, R5 ;  /* 0x0000001cff057219 */ /* 0x000fe20000011605 */
[----:B------:R-:W-:Y:S01]  /*0d70*/  IMAD.MOV.U32 R4, RZ, RZ, R20 ;  /* 0x000000ffff047224 */ /* 0x000fe200078e0014 */
[----:B------:R-:W-:Y:S01]  /*0d80*/  LOP3.LUT R12, RZ, R3, RZ, 0x33, !PT ;  /* 0x00000003ff0c7212 */ /* 0x000fe200078e33ff */
[----:B------:R-:W3:Y:S01]  /*0d90*/  LDC R25, c[0x0][0x610] ;  /* 0x00018400ff197b82 */ /* 0x000ee20000000800 */
[----:B------:R-:W-:Y:S05]  /*0da0*/  @!P0 BRA `(.L_x_10) ;  /* 0x0000000000288947 */ /* 0x000fea0003800000 */
[----:B------:R-:W4:Y:S02]  /*0db0*/  LDC R3, c[0x0][0x64c] ;  /* 0x00019300ff037b82 */ /* 0x000f240000000800 */
[----:B----4-:R-:W-:-:S05]  /*0dc0*/  IADD3 R3, P0, R20, R3, RZ ;  /* 0x0000000314037210 */ /* 0x010fca0007f1e0ff */
        /* <DEDUP_REMOVED lines=8> */
.L_x_10:
[----:B-1----:R-:W-:Y:S01]  /*0e50*/  SHF.R.U64 R4, R4, R15, R5 ;  /* 0x0000000f04047219 */ /* 0x002fe20000001205 */
[----:B0-----:R-:W-:Y:S01]  /*0e60*/  VIADD R5, R24, 0xffffffff ;  /* 0xffffffff18057836 */ /* 0x001fe20000000000 */
[----:B------:R-:W-:Y:S02]  /*0e70*/  SHF.L.U32 R3, R23, R28, RZ ;  /* 0x0000001c17037219 */ /* 0x000fe400000006ff */
[----:B------:R-:W-:Y:S01]  /*0e80*/  LOP3.LUT R12, R27, R12, RZ, 0xc0, !PT ;  /* 0x0000000c1b0c7212 */ /* 0x000fe200078ec0ff */
[----:B------:R-:W-:Y:S01]  /*0e90*/  IMAD.MOV R8, RZ, RZ, -R4 ;  /* 0x000000ffff087224 */ /* 0x000fe200078e0a04 */
[----:B------:R-:W-:Y:S02]  /*0ea0*/  SEL R6, R6, R29, !P1 ;  /* 0x0000001d06067207 */ /* 0x000fe40004800000 */
[----:B------:R-:W-:Y:S01]  /*0eb0*/  LOP3.LUT R5, R14, R5, RZ, 0xc0, !PT ;  /* 0x000000050e057212 */ /* 0x000fe200078ec0ff */
[----:B------:R-:W-:Y:S02]  /*0ec0*/  IMAD R9, R3, R4, R12 ;  /* 0x0000000403097224 */ /* 0x000fe400078e020c */
[----:B--2---:R-:W-:-:S02]  /*0ed0*/  IMAD R3, R8, R21, R20 ;  /* 0x0000001508037224 */ /* 0x004fc400078e0214 */
[----:B---3--:R-:W-:Y:S02]  /*0ee0*/  IMAD R6, R9, R25, R6 ;  /* 0x0000001909067224 */ /* 0x008fe400078e0206 */
[----:B------:R-:W-:Y:S02]  /*0ef0*/  IMAD R103, R3, R24, R5 ;  /* 0x0000001803677224 */ /* 0x000fe400078e0205 */
[----:B------:R-:W-:-:S03]  /*0f00*/  IMAD.MOV.U32 R4, RZ, RZ, 0x1 ;  /* 0x00000001ff047424 */ /* 0x000fc600078e00ff */
[----:B------:R-:W-:Y:S02]  /*0f10*/  SEL R100, R103, R6, !P1 ;  /* 0x0000000667647207 */ /* 0x000fe40004800000 */
[----:B------:R-:W-:Y:S02]  /*0f20*/  PRMT R3, R4, 0x7610, R3 ;  /* 0x0000761004037816 */ /* 0x000fe40000000003 */
[----:B------:R-:W-:-:S07]  /*0f30*/  SEL R103, R6, R103, !P1 ;  /* 0x0000006706677207 */ /* 0x000fce0004800000 */
.L_x_8:
[----:B------:R-:W-:-:S08]  /*0f40*/  NOP ;  /* 0x0000000000007918 */ /* 0x000fd00000000000 */
[----:B------:R-:W0:Y:S02]  /*0f50*/  USETMAXREG.TRY_ALLOC.CTAPOOL UP0, 0xe8 ;  /* 0x000000e8000079c8 */ /* 0x000e240008000600 */
[----:B0-----:R-:W-:-:S13]  /*0f60*/  PLOP3.LUT P0, PT, PT, PT, UP0, 0x80, 0x0 ;  /* 0x000000000000781c */ /* 0x001fda0003f0f008 */
[----:B------:R-:W-:Y:S05]  /*0f70*/  @!P0 BRA `(.L_x_8) ;  /* 0xfffffffc00f08947 */ /* 0x000fea000383ffff */
[----:B------:R-:W-:Y:S01]  /*0f80*/  ULDC.64 UR4, c[0x0][0x598] ;  /* 0x0001660000047ab9 */ /* 0x000fe20000000a00 */
[----:B------:R-:W-:Y:S01]  /*0f90*/  ULDC.64 UR38, c[0x0][0x208] ;  /* 0x0000820000267ab9 */ /* 0x000fe20000000a00 */
[----:B------:R-:W-:-:S04]  /*0fa0*/  ISETP.NE.U32.AND P0, PT, RZ, UR4, PT ;  /* 0x00000004ff007c0c */ /* 0x000fc8000bf05070 */
[----:B------:R-:W-:-:S13]  /*0fb0*/  ISETP.NE.AND.EX P0, PT, RZ, UR5, PT, P0 ;  /* 0x00000005ff007c0c */ /* 0x000fda000bf05300 */
[----:B------:R-:W-:Y:S05]  /*0fc0*/  @!P0 BRA `(.L_x_11) ;  /* 0x00000000001c8947 */ /* 0x000fea0003800000 */
[----:B------:R-:W0:Y:S02]  /*0fd0*/  LDC.64 R4, c[0x0][0x598] ;  /* 0x00016600ff047b82 */ /* 0x000e240000000a00 */
[----:B0-----:R-:W2:Y:S02]  /*0fe0*/  LDG.E.64 R4, desc[UR38][R4.64] ;  /* 0x0000002604047981 */ /* 0x001ea4000c1e1b00 */
[----:B--2---:R-:W-:-:S04]  /*0ff0*/  ISETP.NE.U32.AND P0, PT, R4, RZ, PT ;  /* 0x000000ff0400720c */ /* 0x004fc80003f05070 */
[----:B------:R-:W-:-:S13]  /*1000*/  ISETP.NE.AND.EX P0, PT, R5, RZ, PT, P0 ;  /* 0x000000ff0500720c */ /* 0x000fda0003f05300 */
[----:B------:R-:W-:Y:S05]  /*1010*/  @!P0 BRA `(.L_x_11) ;  /* 0x0000000000088947 */ /* 0x000fea0003800000 */
[----:B------:R0:W5:Y:S01]  /*1020*/  LD.E R23, desc[UR38][R4.64] ;  /* 0x0000002604177980 */ /* 0x000162000c101900 */
[----:B------:R-:W-:Y:S05]  /*1030*/  BRA `(.L_x_12) ;  /* 0x0000000000247947 */ /* 0x000fea0003800000 */
.L_x_11:
[----:B------:R-:W-:Y:S02]  /*1040*/  ULDC.64 UR4, c[0x0][0x588] ;  /* 0x0001620000047ab9 */ /* 0x000fe40000000a00 */
[----:B------:R-:W-:-:S04]  /*1050*/  ISETP.NE.U32.AND P0, PT, RZ, UR4, PT ;  /* 0x00000004ff007c0c */ /* 0x000fc8000bf05070 */
[----:B------:R-:W-:-:S13]  /*1060*/  ISETP.NE.AND.EX P0, PT, RZ, UR5, PT, P0 ;  /* 0x00000005ff007c0c */ /* 0x000fda000bf05300 */
[----:B------:R-:W-:Y:S05]  /*1070*/  @!P0 BRA `(.L_x_13) ;  /* 0x00000000000c8947 */ /* 0x000fea0003800000 */
[----:B------:R-:W0:Y:S02]  /*1080*/  LDC.64 R4, c[0x0][0x588] ;  /* 0x00016200ff047b82 */ /* 0x000e240000000a00 */
[----:B0-----:R1:W5:Y:S01]  /*1090*/  LDG.E R23, desc[UR38][R4.64] ;  /* 0x0000002604177981 */ /* 0x001362000c1e1900 */
[----:B------:R-:W-:Y:S05]  /*10a0*/  BRA `(.L_x_12) ;  /* 0x0000000000087947 */ /* 0x000fea0003800000 */
.L_x_13:
[----:B------:R-:W-:Y:S02]  /*10b0*/  ULDC UR4, c[0x0][0x580] ;  /* 0x0001600000047ab9 */ /* 0x000fe40000000800 */
[----:B------:R-:W-:-:S07]  /*10c0*/  IMAD.U32 R23, RZ, RZ, UR4 ;  /* 0x00000004ff177e24 */ /* 0x000fce000f8e00ff */
.L_x_12:
[----:B------:R-:W-:Y:S02]  /*10d0*/  ULDC.64 UR4, c[0x0][0x5a0] ;  /* 0x0001680000047ab9 */ /* 0x000fe40000000a00 */
[----:B------:R-:W-:-:S04]  /*10e0*/  ISETP.NE.U32.AND P0, PT, RZ, UR4, PT ;  /* 0x00000004ff007c0c */ /* 0x000fc8000bf05070 */
[----:B------:R-:W-:-:S13]  /*10f0*/  ISETP.NE.AND.EX P0, PT, RZ, UR5, PT, P0 ;  /* 0x00000005ff007c0c */ /* 0x000fda000bf05300 */
[----:B------:R-:W-:Y:S05]  /*1100*/  @!P0 BRA `(.L_x_14) ;  /* 0x00000000001c8947 */ /* 0x000fea0003800000 */
[----:B01----:R-:W0:Y:S02]  /*1110*/  LDC.64 R4, c[0x0][0x5a0] ;  /* 0x00016800ff047b82 */ /* 0x003e240000000a00 */
[----:B0-----:R-:W2:Y:S02]  /*1120*/  LDG.E.64 R4, desc[UR38][R4.64] ;  /* 0x0000002604047981 */ /* 0x001ea4000c1e1b00 */
[----:B--2---:R-:W-:-:S04]  /*1130*/  ISETP.NE.U32.AND P0, PT, R4, RZ, PT ;  /* 0x000000ff0400720c */ /* 0x004fc80003f05070 */
[----:B------:R-:W-:-:S13]  /*1140*/  ISETP.NE.AND.EX P0, PT, R5, RZ, PT, P0 ;  /* 0x000000ff0500720c */ /* 0x000fda0003f05300 */
[----:B------:R-:W-:Y:S05]  /*1150*/  @!P0 BRA `(.L_x_14) ;  /* 0x0000000000088947 */ /* 0x000fea0003800000 */
[----:B------:R0:W5:Y:S01]  /*1160*/  LD.E R90, desc[UR38][R4.64] ;  /* 0x00000026045a7980 */ /* 0x000162000c101900 */
[----:B------:R-:W-:Y:S05]  /*1170*/  BRA `(.L_x_15) ;  /* 0x0000000000247947 */ /* 0x000fea0003800000 */
.L_x_14:
[----:B------:R-:W-:Y:S02]  /*1180*/  ULDC.64 UR4, c[0x0][0x590] ;  /* 0x0001640000047ab9 */ /* 0x000fe40000000a00 */
[----:B------:R-:W-:-:S04]  /*1190*/  ISETP.NE.U32.AND P0, PT, RZ, UR4, PT ;  /* 0x00000004ff007c0c */ /* 0x000fc8000bf05070 */
[----:B------:R-:W-:-:S13]  /*11a0*/  ISETP.NE.AND.EX P0, PT, RZ, UR5, PT, P0 ;  /* 0x00000005ff007c0c */ /* 0x000fda000bf05300 */
[----:B------:R-:W-:Y:S05]  /*11b0*/  @!P0 BRA `(.L_x_16) ;  /* 0x00000000000c8947 */ /* 0x000fea0003800000 */
[----:B------:R-:W2:Y:S02]  /*11c0*/  LDC.64 R90, c[0x0][0x590] ;  /* 0x00016400ff5a7b82 */ /* 0x000ea40000000a00 */
[----:B--2---:R2:W5:Y:S01]  /*11d0*/  LDG.E R90, desc[UR38][R90.64] ;  /* 0x000000265a5a7981 */ /* 0x004562000c1e1900 */
[----:B------:R-:W-:Y:S05]  /*11e0*/  BRA `(.L_x_15) ;  /* 0x0000000000087947 */ /* 0x000fea0003800000 */
.L_x_16:
[----:B------:R-:W-:Y:S02]  /*11f0*/  ULDC UR4, c[0x0][0x584] ;  /* 0x0001610000047ab9 */ /* 0x000fe40000000800 */
[----:B------:R-:W-:-:S07]  /*1200*/  IMAD.U32 R90, RZ, RZ, UR4 ;  /* 0x00000004ff5a7e24 */ /* 0x000fce000f8e00ff */
.L_x_15:
[----:B------:R-:W-:-:S13]  /*1210*/  LOP3.LUT P0, RZ, R3, 0xff, RZ, 0xc0, !PT ;  /* 0x000000ff03ff7812 */ /* 0x000fda000780c0ff */
[----:B------:R-:W-:Y:S05]  /*1220*/  @!P0 EXIT ;  /* 0x000000000000894d */ /* 0x000fea0003800000 */
[----:B------:R-:W3:Y:S01]  /*1230*/  LDC R93, c[0x0][0x658] ;  /* 0x00019600ff5d7b82 */ /* 0x000ee20000000800 */
[----:B------:R-:W-:Y:S01]  /*1240*/  LOP3.LUT R7, R7, 0x1, RZ, 0xc0, !PT ;  /* 0x0000000107077812 */ /* 0x000fe200078ec0ff */
[----:B------:R-:W-:Y:S01]  /*1250*/  ULDC.64 UR6, c[0x0][0x288] ;  /* 0x0000a20000067ab9 */ /* 0x000fe20000000a00 */
[----:B------:R-:W-:Y:S01]  /*1260*/  SHF.R.U32.HI R3, RZ, 0x2, R95 ;  /* 0x00000002ff037819 */ /* 0x000fe2000001165f */
[----:B------:R-:W-:Y:S01]  /*1270*/  UIADD3 UR4, UR7, 0x3f, URZ ;  /* 0x0000003f07047890 */ /* 0x000fe2000fffe03f */
[----:B------:R-:W-:Y:S01]  /*1280*/  SHF.R.U32.HI R0, RZ, 0x1, R0 ;  /* 0x00000001ff007819 */ /* 0x000fe20000011600 */
[----:B------:R-:W-:Y:S01]  /*1290*/  IMAD.SHL.U32 R88, R7, 0x40, RZ ;  /* 0x0000004007587824 */ /* 0x000fe200078e00ff */
[----:B------:R-:W-:Y:S01]  /*12a0*/  LOP3.LUT R3, R3, 0x7, RZ, 0xc0, !PT ;  /* 0x0000000703037812 */ /* 0x000fe200078ec0ff */
[----:B------:R-:W4:Y:S01]  /*12b0*/  LDC.64 R8, c[0x0][0x5c8] ;  /* 0x00017200ff087b82 */ /* 0x000f220000000a00 */
[----:B------:R-:W-:Y:S01]  /*12c0*/  USHF.R.S32.HI UR5, URZ, 0x1f, UR4 ;  /* 0x0000001f3f057899 */ /* 0x000fe20008011404 */
[----:B------:R-:W-:Y:S01]  /*12d0*/  LOP3.LUT R0, R0, 0x30, RZ, 0xc0, !PT ;  /* 0x0000003000007812 */ /* 0x000fe200078ec0ff */
[----:B------:R-:W-:Y:S01]  /*12e0*/  IMAD.MOV.U32 R6, RZ, RZ, 0x1 ;  /* 0x00000001ff067424 */ /* 0x000fe200078e00ff */
[--C-:B------:R-:W-:Y:S01]  /*12f0*/  LOP3.LUT R88, R88, 0x40, R3.reuse, 0xe2, !PT ;  /* 0x0000004058587812 */ /* 0x100fe200078ee203 */
[----:B------:R-:W-:Y:S01]  /*1300*/  ULEA.HI UR5, UR5, UR4, URZ, 0x6 ;  /* 0x0000000405057291 */ /* 0x000fe2000f8f303f */
[-C--:B01----:R-:W-:Y:S01]  /*1310*/  IADD3 R4, RZ, -R0.reuse, -R3 ;  /* 0x80000000ff047210 */ /* 0x083fe20007ffe803 */
[----:B------:R-:W-:Y:S01]  /*1320*/  IMAD.U32 R5, RZ, RZ, UR6 ;  /* 0x00000006ff057e24 */ /* 0x000fe2000f8e00ff */
[----:B------:R-:W0:Y:S01]  /*1330*/  LDC R97, c[0x0][0x600] ;  /* 0x00018000ff617b82 */ /* 0x000e220000000800 */
[----:B------:R-:W-:Y:S01]  /*1340*/  LOP3.LUT R88, R88, R0, RZ, 0xfc, !PT ;  /* 0x0000000058587212 */ /* 0x000fe200078efcff */
[----:B------:R-:W-:Y:S01]  /*1350*/  IMAD.MOV.U32 R0, RZ, RZ, -0x1 ;  /* 0xffffffffff007424 */ /* 0x000fe200078e00ff */
[----:B------:R-:W-:Y:S01]  /*1360*/  USHF.R.S32.HI UR43, URZ, 0x6, UR5 ;  /* 0x000000063f2b7899 */ /* 0x000fe20008011405 */
[----:B------:R-:W-:Y:S01]  /*1370*/  LOP3.LUT R94, R95, 0x3, RZ, 0xc0, !PT ;  /* 0x000000035f5e7812 */ /* 0x000fe200078ec0ff */
[----:B------:R-:W-:Y:S01]  /*1380*/  IMAD R4, R7, -0x40, R4 ;  /* 0xffffffc007047824 */ /* 0x000fe200078e0204 */
[C---:B------:R-:W-:Y:S01]  /*1390*/  LOP3.LUT R96, R95.reuse, 0x80, RZ, 0xc0, !PT ;  /* 0x000000805f607812 */ /* 0x040fe200078ec0ff */
[----:B------:R-:W-:Y:S01]  /*13a0*/  UISETP.LT.AND UP0, UPT, UR43, 0x1, UPT ;  /* 0x000000012b00788c */ /* 0x000fe2000bf01270 */
[-C--:B---3--:R-:W-:Y:S01]  /*13b0*/  SHF.L.U32 R0, R0, R93.reuse, RZ ;  /* 0x0000005d00007219 */ /* 0x088fe200000006ff */
[----:B------:R-:W-:Y:S01]  /*13c0*/  ULDC UR4, c[0x0][0x284] ;  /* 0x0000a10000047ab9 */ /* 0x000fe20000000800 */
[----:B------:R-:W-:Y:S01]  /*13d0*/  IMAD R94, R94, -0x2, R5 ;  /* 0xfffffffe5e5e7824 */ /* 0x000fe200078e0205 */
[----:B------:R-:W-:Y:S01]  /*13e0*/  USEL UR44, UR43, 0x1, UP0 ;  /* 0x000000012b2c7887 */ /* 0x000fe20008000000 */
[----:B------:R-:W-:Y:S01]  /*13f0*/  SHF.L.U32 R93, R6, R93, RZ ;  /* 0x0000005d065d7219 */ /* 0x000fe200000006ff */
[----:B------:R-:W-:Y:S01]  /*1400*/  IMAD.SHL.U32 R95, R95, 0x2, RZ ;  /* 0x000000025f5f7824 */ /* 0x000fe200078e00ff */
[----:B------:R-:W-:Y:S01]  /*1410*/  LOP3.LUT R102, R18, 0x1, RZ, 0xfc, !PT ;  /* 0x0000000112667812 */ /* 0x000fe200078efcff */
[----:B------:R-:W-:Y:S01]  /*1420*/  VIADD R99, R4, UR4 ;  /* 0x0000000404637c36 */ /* 0x000fe20008000000 */
[C---:B----4-:R-:W-:Y:S01]  /*1430*/  SHF.L.U64.HI R92, R8.reuse, 0x3, R9 ;  /* 0x00000003085c7819 */ /* 0x050fe20000010209 */
[----:B--2---:R-:W-:Y:S01]  /*1440*/  IMAD.SHL.U32 R91, R8, 0x8, RZ ;  /* 0x00000008085b7824 */ /* 0x004fe200078e00ff */
[----:B------:R-:W-:Y:S01]  /*1450*/  SHF.R.U32.HI R96, RZ, 0x7, R96 ;  /* 0x00000007ff607819 */ /* 0x000fe20000011660 */
[----:B------:R-:W-:Y:S01]  /*1460*/  IMAD.MOV.U32 R89, RZ, RZ, RZ ;  /* 0x000000ffff597224 */ /* 0x000fe200078e00ff */
[----:B------:R-:W-:Y:S01]  /*1470*/  LOP3.LUT R98, RZ, R0, RZ, 0x33, !PT ;  /* 0x00000000ff627212 */ /* 0x000fe200078e33ff */
[----:B------:R-:W-:Y:S01]  /*1480*/  UIADD3 UR44, UR43, -UR44, URZ ;  /* 0x8000002c2b2c7290 */ /* 0x000fe2000fffe03f */
[----:B------:R-:W-:Y:S01]  /*1490*/  UMOV UR40, URZ ;  /* 0x0000003f00287c82 */ /* 0x000fe20008000000 */
[----:B0-----:R-:W-:Y:S01]  /*14a0*/  VIADD R97, R97, 0xffffffff ;  /* 0xffffffff61617836 */ /* 0x001fe20000000000 */
[----:B------:R-:W-:-:S09]  /*14b0*/  UMOV UR41, URZ ;  /* 0x0000003f00297c82 */ /* 0x000fd20008000000 */
.L_x_162:
[----:B0-----:R-:W0:Y:S01]  /*14c0*/  SHFL.IDX PT, R0, R96, RZ, 0x1f ;  /* 0x00001fff60007589 */ /* 0x001e2200000e0000 */
[----:B-1----:R-:W1:Y:S01]  /*14d0*/  S2UR UR7, SR_CgaCtaId ;  /* 0x00000000000779c3 */ /* 0x002e620000008800 */
[----:B------:R-:W-:Y:S01]  /*14e0*/  UMOV UR6, 0x400 ;  /* 0x0000040000067882 */ /* 0x000fe20000000000 */
[----:B0-----:R-:W-:Y:S01]  /*14f0*/  R2UR UR4, R0 ;  /* 0x00000000000472ca */ /* 0x001fe200000e0000 */
[----:B-1----:R-:W-:-:S12]  /*1500*/  ULEA UR6, UR7, UR6, 0x18 ;  /* 0x0000000607067291 */ /* 0x002fd8000f8ec03f */
[----:B------:R-:W-:-:S04]  /*1510*/  ULEA.HI UR5, UR4, UR4, URZ, 0x1 ;  /* 0x0000000404057291 */ /* 0x000fc8000f8f083f */
[----:B------:R-:W-:-:S04]  /*1520*/  ULOP3.LUT UR5, UR5, 0x7fffe, URZ, 0xc0, !UPT ;  /* 0x0007fffe05057892 */ /* 0x000fc8000f8ec03f */
[----:B------:R-:W-:-:S03]  /*1530*/  UIADD3 UR5, UR4, -UR5, URZ ;  /* 0x8000000504057290 */ /* 0x000fc6000fffe03f */
[----:B------:R-:W-:Y:S01]  /*1540*/  ULDC UR4, c[0x0][0x28c] ;  /* 0x0000a30000047ab9 */ /* 0x000fe20000000800 */
[----:B------:R-:W-:Y:S01]  /*1550*/  ULEA UR5, UR5, UR6, 0xd ;  /* 0x0000000605057291 */ /* 0x000fe2000f8e683f */
[----:B------:R-:W-:-:S03]  /*1560*/  ISETP.LT.AND P0, PT, RZ, UR4, PT ;  /* 0x00000004ff007c0c */ /* 0x000fc6000bf01270 */
[----:B------:R-:W-:-:S04]  /*1570*/  UIADD3 UR5, UR5, 0x100, URZ ;  /* 0x0000010005057890 */ /* 0x000fc8000fffe03f */
[----:B------:R-:W-:-:S04]  /*1580*/  USHF.R.U32.HI UR5, URZ, 0x4, UR5 ;  /* 0x000000043f057899 */ /* 0x000fc80008011605 */
[----:B------:R-:W-:Y:S02]  /*1590*/  ULOP3.LUT UR45, UR5, 0x3fff, URZ, 0xc0, !UPT ;  /* 0x00003fff052d7892 */ /* 0x000fe4000f8ec03f */
[----:B--2345:R-:W-:Y:S10]  /*15a0*/  @P0 BRA `(.L_x_17) ;  /* 0x0000000000400947 */ /* 0x03cff40003800000 */
[----:B------:R-:W-:Y:S01]  /*15b0*/  MOV R0, 0x0 ;  /* 0x0000000000007802 */ /* 0x000fe20000000f00 */
[----:B------:R-:W-:Y:S01]  /*15c0*/  ULDC.64 UR4, c[0x4][0x68] ;  /* 0x01001a0000047ab9 */ /* 0x000fe20000000a00 */
[----:B------:R-:W-:Y:S01]  /*15d0*/  ULDC.64 UR6, c[0x4][0x8] ;  /* 0x0100020000067ab9 */ /* 0x000fe20000000a00 */
[----:B------:R-:W-:Y:S01]  /*15e0*/  IMAD.U32 R4, RZ, RZ, UR4 ;  /* 0x00000004ff047e24 */ /* 0x000fe2000f8e00ff */
[----:B------:R0:W1:Y:S01]  /*15f0*/  LDC.64 R14, c[0x4][R0] ;  /* 0x01000000000e7b82 */ /* 0x0000620000000a00 */
[----:B------:R-:W-:Y:S01]  /*1600*/  IMAD.U32 R5, RZ, RZ, UR5 ;  /* 0x00000005ff057e24 */ /* 0x000fe2000f8e00ff */
[----:B------:R-:W-:Y:S01]  /*1610*/  ULDC.64 UR4, c[0x4][0x70] ;  /* 0x01001c0000047ab9 */ /* 0x000fe20000000a00 */
[----:B------:R-:W-:Y:S02]  /*1620*/  IMAD.U32 R10, RZ, RZ, UR6 ;  /* 0x00000006ff0a7e24 */ /* 0x000fe4000f8e00ff */
[----:B------:R-:W-:Y:S02]  /*1630*/  IMAD.U32 R6, RZ, RZ, UR4 ;  /* 0x00000004ff067e24 */ /* 0x000fe4000f8e00ff */
[----:B------:R-:W-:-:S02]  /*1640*/  IMAD.U32 R7, RZ, RZ, UR5 ;  /* 0x00000005ff077e24 */ /* 0x000fc4000f8e00ff */
[----:B------:R-:W-:Y:S02]  /*1650*/  IMAD.U32 R11, RZ, RZ, UR7 ;  /* 0x00000007ff0b7e24 */ /* 0x000fe4000f8e00ff */
[----:B------:R-:W-:Y:S02]  /*1660*/  IMAD.MOV.U32 R8, RZ, RZ, 0x1e1 ;  /* 0x000001e1ff087424 */ /* 0x000fe400078e00ff */
[----:B------:R-:W-:Y:S02]  /*1670*/  IMAD.MOV.U32 R12, RZ, RZ, 0x1 ;  /* 0x00000001ff0c7424 */ /* 0x000fe400078e00ff */
[----:B0-----:R-:W-:-:S07]  /*1680*/  IMAD.MOV.U32 R13, RZ, RZ, RZ ;  /* 0x000000ffff0d7224 */ /* 0x001fce00078e00ff */
[----:B------:R-:W-:-:S07]  /*1690*/  LEPC R20, `(.L_x_17) ;  /* 0x000000001014794e */ /* 0x000fce0000000000 */
[----:B-1---5:R-:W-:Y:S05]  /*16a0*/  CALL.ABS.NOINC R14 ;  /* 0x000000000e007343 */ /* 0x022fea0003c00000 */
.L_x_17:
[----:B------:R-:W-:-:S13]  /*16b0*/  ISETP.NE.AND P0, PT, R102, 0x3, PT ;  /* 0x000000036600780c */ /* 0x000fda0003f05270 */
[----:B------:R-:W-:Y:S05]  /*16c0*/  @!P0 BRA `(.L_x_18) ;  /* 0x0000000000048947 */ /* 0x000fea0003800000 */
[----:B------:R-:W-:Y:S01]  /*16d0*/  BPT.TRAP 0x1 ;  /* 0x000000040000795c */ /* 0x000fe20000300000 */
.L_x_18:
[----:B------:R-:W0:Y:S01]  /*16e0*/  S2UR UR5, SR_CgaCtaId ;  /* 0x00000000000579c3 */ /* 0x000e220000008800 */
[----:B------:R-:W-:Y:S01]  /*16f0*/  UMOV UR4, 0x400 ;  /* 0x0000040000047882 */ /* 0x000fe20000000000 */
[----:B------:R-:W-:Y:S02]  /*1700*/  IMAD.U32 R0, RZ, RZ, UR40 ;  /* 0x00000028ff007e24 */ /* 0x000fe4000f8e00ff */
[----:B------:R-:W-:-:S03]  /*1710*/  IMAD.U32 R3, RZ, RZ, UR41 ;  /* 0x00000029ff037e24 */ /* 0x000fc6000f8e00ff */
[----:B------:R-:W-:Y:S01]  /*1720*/  SHF.L.U32 R0, R0, 0x1f, RZ ;  /* 0x0000001f00007819 */ /* 0x000fe200000006ff */
[----:B0-----:R-:W-:-:S06]  /*1730*/  ULEA UR4, UR5, UR4, 0x18 ;  /* 0x0000000405047291 */ /* 0x001fcc000f8ec03f */
[----:B------:R-:W-:-:S04]  /*1740*/  IMAD.U32 R6, RZ, RZ, UR4 ;  /* 0x00000004ff067e24 */ /* 0x000fc8000f8e00ff */
[----:B------:R-:W-:-:S04]  /*1750*/  IMAD R3, R3, 0x8, R6 ;  /* 0x0000000803037824 */ /* 0x000fc800078e0206 */
[----:B------:R0:W1:Y:S01]  /*1760*/  SYNCS.PHASECHK.TRANS64.TRYWAIT P1, [R3+URZ], R0 ;  /* 0x00000000030075a7 */ /* 0x000062000802017f */
[----:B------:R-:W-:Y:S05]  /*1770*/  @!P0 BRA `(.L_x_19) ;  /* 0x0000000000048947 */ /* 0x000fea0003800000 */
[----:B------:R-:W-:Y:S01]  /*1780*/  BPT.TRAP 0x1 ;  /* 0x000000040000795c */ /* 0x000fe20000300000 */
.L_x_19:
[----:B------:R-:W-:-:S05]  /*1790*/  IMAD.U32 R4, RZ, RZ, UR44 ;  /* 0x0000002cff047e24 */ /* 0x000fca000f8e00ff */
[----:B------:R-:W-:Y:S01]  /*17a0*/  ISETP.GE.AND P2, PT, R4, 0x1, PT ;  /* 0x000000010400780c */ /* 0x000fe20003f46270 */
[----:B-1----:R-:W-:-:S12]  /*17b0*/  @P1 BRA `(.L_x_20) ;  /* 0x0000000000081947 */ /* 0x002fd80003800000 */
[----:B------:R-:W1:Y:S02]  /*17c0*/  SYNCS.PHASECHK.TRANS64.TRYWAIT P1, [R3+URZ], R0 ;  /* 0x00000000030075a7 */ /* 0x000e64000802017f */
[----:B-1----:R-:W-:Y:S05]  /*17d0*/  @!P1 BRA `(.L_x_21) ;  /* 0x0000006800149947 */ /* 0x002fea0003800000 */
.L_x_20:
[----:B------:R-:W-:Y:S05]  /*17e0*/  WARPSYNC.ALL ;  /* 0x0000000000007948 */ /* 0x000fea0003800000 */
[----:B------:R-:W-:Y:S01]  /*17f0*/  R2UR UR4, R6 ;  /* 0x00000000060472ca */ /* 0x000fe200000e0000 */
[----:B------:R-:W-:Y:S01]  /*1800*/  ULEA UR5, UR41, UR45, 0xa ;  /* 0x0000002d29057291 */ /* 0x000fe2000f8e503f */
[----:B------:R-:W-:Y:S01]  /*1810*/  WARPGROUP.ARRIVE ;  /* 0x00000000000079c5 */ /* 0x000fe20000000000 */
[----:B------:R-:W-:Y:S01]  /*1820*/  UMOV UR9, 0x40000040 ;  /* 0x4000004000097882 */ /* 0x000fe20000000000 */
[----:B------:R-:W-:-:S04]  /*1830*/  UMOV UR11, 0x40000040 ;  /* 0x40000040000b7882 */ /* 0x000fc80000000000 */
[----:B------:R-:W-:-:S05]  /*1840*/  UMOV UR8, UR5 ;  /* 0x0000000500087c82 */ /* 0x000fca0008000000 */
[----:B------:R-:W-:-:S04]  /*1850*/  UIADD3 UR4, UR4, 0x14100, URZ ;  /* 0x0001410004047890 */ /* 0x000fc8000fffe03f */
[----:B------:R-:W-:-:S04]  /*1860*/  USHF.R.U32.HI UR4, URZ, 0x4, UR4 ;  /* 0x000000043f047899 */ /* 0x000fc80008011604 */
[----:B------:R-:W-:-:S04]  /*1870*/  ULOP3.LUT UR4, UR4, 0x3fff, URZ, 0xc0, !UPT ;  /* 0x00003fff04047892 */ /* 0x000fc8000f8ec03f */
[----:B------:R-:W-:-:S04]  /*1880*/  ULOP3.LUT UR4, UR4, 0x10000, URZ, 0xfc, !UPT ;  /* 0x0001000004047892 */ /* 0x000fc8000f8efc3f */
[----:B------:R-:W-:-:S07]  /*1890*/  ULEA UR6, UR41, UR4, 0xa ;  /* 0x0000000429067291 */ /* 0x000fce000f8e503f */
[----:B------:R-:W-:Y:S02]  /*18a0*/  UMOV UR10, UR6 ;  /* 0x00000006000a7c82 */ /* 0x000fe40008000000 */
[----:B------:R-:W-:Y:S01]  /*18b0*/  HGMMA.64x128x16.F32 R24, gdesc[UR8].tnspA, RZ, !UPT, gsb0 ;  /* 0x21e00000081879f0 */ /* 0x000fe2000c0008ff */
[----:B------:R-:W-:Y:S02]  /*18c0*/  UIADD3 UR8, UR5, 0x80, URZ ;  /* 0x0000008005087890 */ /* 0x000fe4000fffe03f */
[----:B------:R-:W-:Y:S01]  /*18d0*/  UIADD3 UR10, UR6, 0x2, URZ ;  /* 0x00000002060a7890 */ /* 0x000fe2000fffe03f */
[----:B------:R-:W-:Y:S01]  /*18e0*/  UMOV UR9, 0x40000040 ;  /* 0x4000004000097882 */ /* 0x000fe20000000000 */
[----:B------:R-:W-:Y:S01]  /*18f0*/  UMOV UR11, 0x40000040 ;  /* 0x40000040000b7882 */ /* 0x000fe20000000000 */
[----:B------:R-:W-:Y:S02]  /*1900*/  WARPGROUP.DEPBAR.LE gsb0, 0x0 ;  /* 0x00008000000079c5 */ /* 0x000fe40000010000 */
[----:B------:R-:W-:-:S06]  /*1910*/  WARPGROUP.ARRIVE ;  /* 0x00000000000079c5 */ /* 0x000fcc0000000000 */
[----:B------:R-:W-:Y:S01]  /*1920*/  HGMMA.64x128x16.F32 R24, gdesc[UR8].tnspA, R24, gsb0 ;  /* 0x21e00000081879f0 */ /* 0x000fe20008000818 */
        /* <DEDUP_REMOVED lines=13> */
[----:B------:R-:W-:Y:S03]  /*1a00*/  HGMMA.64x128x16.F32 R24, gdesc[UR8].tnspA, R24, gsb0 ;  /* 0x21e00000081879f0 */ /* 0x000fe60008000818 */
[----:B------:R-:W-:Y:S02]  /*1a10*/  WARPGROUP.DEPBAR.LE gsb0, 0x0 ;  /* 0x00008000000079c5 */ /* 0x000fe40000010000 */
[----:B------:R-:W-:Y:S05]  /*1a20*/  @!P2 BRA `(.L_x_22) ;  /* 0x000000040028a947 */ /* 0x000fea0003800000 */
[----:B------:R-:W-:Y:S01]  /*1a30*/  UIADD3 UR5, UR41, 0x1, URZ ;  /* 0x0000000129057890 */ /* 0x000fe2000fffe03f */
[----:B01----:R-:W-:Y:S02]  /*1a40*/  IMAD.U32 R0, RZ, RZ, UR44 ;  /* 0x0000002cff007e24 */ /* 0x003fe4000f8e00ff */
[----:B------:R-:W-:Y:S01]  /*1a50*/  IMAD.U32 R3, RZ, RZ, UR41 ;  /* 0x00000029ff037e24 */ /* 0x000fe2000f8e00ff */
[----:B------:R-:W-:-:S04]  /*1a60*/  UISETP.NE.AND UP0, UPT, UR5, 0x5, UPT ;  /* 0x000000050500788c */ /* 0x000fc8000bf05270 */
[----:B------:R-:W-:Y:S02]  /*1a70*/  USEL UR6, URZ, 0x1, UP0 ;  /* 0x000000013f067887 */ /* 0x000fe40008000000 */
[----:B------:R-:W-:Y:S02]  /*1a80*/  USEL UR5, UR5, URZ, UP0 ;  /* 0x0000003f05057287 */ /* 0x000fe40008000000 */
[----:B------:R-:W-:-:S06]  /*1a90*/  ULOP3.LUT UR6, UR40, UR6, URZ, 0x3c, !UPT ;  /* 0x0000000628067292 */ /* 0x000fcc000f8e3c3f */
[----:B------:R-:W-:-:S07]  /*1aa0*/  IMAD.U32 R7, RZ, RZ, UR6 ;  /* 0x00000006ff077e24 */ /* 0x000fce000f8e00ff */
.L_x_29:
[----:B------:R-:W-:Y:S05]  /*1ab0*/  @!P0 BRA `(.L_x_23) ;  /* 0x0000000000048947 */ /* 0x000fea0003800000 */
[----:B------:R-:W-:Y:S01]  /*1ac0*/  BPT.TRAP 0x1 ;  /* 0x000000040000795c */ /* 0x000fe20000300000 */
.L_x_23:
[----:B------:R-:W0:Y:S01]  /*1ad0*/  S2UR UR7, SR_CgaCtaId ;  /* 0x00000000000779c3 */ /* 0x000e220000008800 */
[----:B------:R-:W-:Y:S01]  /*1ae0*/  UMOV UR6, 0x400 ;  /* 0x0000040000067882 */ /* 0x000fe20000000000 */
[----:B------:R-:W-:Y:S01]  /*1af0*/  IMAD.U32 R5, RZ, RZ, UR5 ;  /* 0x00000005ff057e24 */ /* 0x000fe2000f8e00ff */
[----:B------:R-:W-:Y:S01]  /*1b00*/  SHF.L.U32 R4, R7, 0x1f, RZ ;  /* 0x0000001f07047819 */ /* 0x000fe200000006ff */
[----:B0-----:R-:W-:-:S06]  /*1b10*/  ULEA UR6, UR7, UR6, 0x18 ;  /* 0x0000000607067291 */ /* 0x001fcc000f8ec03f */
[----:B------:R-:W-:-:S04]  /*1b20*/  IMAD.U32 R6, RZ, RZ, UR6 ;  /* 0x00000006ff067e24 */ /* 0x000fc8000f8e00ff */
[----:B------:R-:W-:-:S04]  /*1b30*/  IMAD R5, R5, 0x8, R6 ;  /* 0x0000000805057824 */ /* 0x000fc800078e0206 */
[----:B------:R0:W1:Y:S01]  /*1b40*/  SYNCS.PHASECHK.TRANS64.TRYWAIT P1, [R5+URZ], R4 ;  /* 0x00000004050075a7 */ /* 0x000062000802017f */
[----:B------:R-:W-:Y:S05]  /*1b50*/  @!P0 BRA `(.L_x_24) ;  /* 0x0000000000048947 */ /* 0x000fea0003800000 */
[----:B------:R-:W-:Y:S01]  /*1b60*/  BPT.TRAP 0x1 ;  /* 0x000000040000795c */ /* 0x000fe20000300000 */
.L_x_24:
[----:B-1----:R-:W-:Y:S05]  /*1b70*/  @P1 BRA `(.L_x_25) ;  /* 0x0000000000081947 */ /* 0x002fea0003800000 */
[----:B------:R-:W1:Y:S02]  /*1b80*/  SYNCS.PHASECHK.TRANS64.TRYWAIT P1, [R5+URZ], R4 ;  /* 0x00000004050075a7 */ /* 0x000e64000802017f */
[----:B-1----:R-:W-:Y:S05]  /*1b90*/  @!P1 BRA `(.L_x_26) ;  /* 0x0000006400389947 */ /* 0x002fea0003800000 */
.L_x_25:
[----:B------:R-:W-:Y:S01]  /*1ba0*/  ULEA UR6, UR5, UR45, 0xa ;  /* 0x0000002d05067291 */ /* 0x000fe2000f8e503f */
[----:B------:R-:W-:Y:S01]  /*1bb0*/  WARPGROUP.ARRIVE ;  /* 0x00000000000079c5 */ /* 0x000fe20000000000 */
[----:B------:R-:W-:Y:S01]  /*1bc0*/  ULEA UR7, UR5, UR4, 0xa ;  /* 0x0000000405077291 */ /* 0x000fe2000f8e503f */
[----:B------:R-:W-:Y:S01]  /*1bd0*/  UMOV UR9, 0x40000040 ;  /* 0x4000004000097882 */ /* 0x000fe20000000000 */
[----:B------:R-:W-:-:S03]  /*1be0*/  UMOV UR11, 0x40000040 ;  /* 0x40000040000b7882 */ /* 0x000fc60000000000 */
[----:B------:R-:W-:Y:S02]  /*1bf0*/  UMOV UR8, UR6 ;  /* 0x0000000600087c82 */ /* 0x000fe40008000000 */
[----:B------:R-:W-:Y:S02]  /*1c00*/  UMOV UR10, UR7 ;  /* 0x00000007000a7c82 */ /* 0x000fe40008000000 */
[----:B------:R-:W-:Y:S01]  /*1c10*/  HGMMA.64x128x16.F32 R24, gdesc[UR8].tnspA, R24, gsb0 ;  /* 0x21e00000081879f0 */ /* 0x000fe20008000818 */
[----:B------:R-:W-:Y:S02]  /*1c20*/  UIADD3 UR8, UR6, 0x80, URZ ;  /* 0x0000008006087890 */ /* 0x000fe4000fffe03f */
[----:B------:R-:W-:Y:S01]  /*1c30*/  UIADD3 UR10, UR7, 0x2, URZ ;  /* 0x00000002070a7890 */ /* 0x000fe2000fffe03f */
[----:B------:R-:W-:Y:S01]  /*1c40*/  UMOV UR9, 0x40000040 ;  /* 0x4000004000097882 */ /* 0x000fe20000000000 */
[----:B------:R-:W-:Y:S01]  /*1c50*/  UMOV UR11, 0x40000040 ;  /* 0x40000040000b7882 */ /* 0x000fe20000000000 */
[----:B------:R-:W-:-:S02]  /*1c60*/  WARPGROUP.DEPBAR.LE gsb0, 0x0 ;  /* 0x00008000000079c5 */ /* 0x000fc40000010000 */
        /* <DEDUP_REMOVED lines=18> */
[----:B------:R-:W-:Y:S01]  /*1d90*/  BPT.TRAP 0x1 ;  /* 0x000000040000795c */ /* 0x000fe20000300000 */
.L_x_27:
[----:B------:R-:W-:-:S13]  /*1da0*/  ISETP.NE.AND P1, PT, R22, RZ, PT ;  /* 0x000000ff1600720c */ /* 0x000fda0003f25270 */
[----:B01----:R-:W-:-:S04]  /*1db0*/  @P1 IMAD R4, R3, 0x8, R6 ;  /* 0x0000000803041824 */ /* 0x003fc800078e0206 */
[----:B------:R-:W-:-:S05]  /*1dc0*/  @P1 VIADD R4, R4, 0x28 ;  /* 0x0000002804041836 */ /* 0x000fca0000000000 */
[----:B------:R-:W-:-:S04]  /*1dd0*/  @P1 PRMT R4, R19, 0x654, R4 ;  /* 0x0000065413041816 */ /* 0x000fc80000000004 */
[----:B------:R0:W-:Y:S01]  /*1de0*/  @P1 SYNCS.ARRIVE.TRANS64.RED.A1T0 RZ, [R4+URZ], RZ ;  /* 0x000000ff04ff19a7 */ /* 0x0001e2000810043f */
[----:B------:R-:W-:-:S13]  /*1df0*/  ISETP.GT.U32.AND P1, PT, R18, 0x1, PT ;  /* 0x000000011200780c */ /* 0x000fda0003f24070 */
[----:B0-----:R-:W-:Y:S05]  /*1e00*/  @P1 BRA `(.L_x_28) ;  /* 0x0000000000041947 */ /* 0x001fea0003800000 */
[----:B------:R-:W-:Y:S01]  /*1e10*/  BPT.TRAP 0x1 ;  /* 0x000000040000795c */ /* 0x000fe20000300000 */
.L_x_28:
[----:B------:R-:W-:Y:S01]  /*1e20*/  UIADD3 UR5, UR5, 0x1, URZ ;  /* 0x0000000105057890 */ /* 0x000fe2000fffe03f */
[C---:B------:R-:W-:Y:S01]  /*1e30*/  ISETP.GT.AND P2, PT, R0.reuse, 0x1, PT ;  /* 0x000000010000780c */ /* 0x040fe20003f44270 */
[----:B------:R-:W-:Y:S02]  /*1e40*/  VIADD R3, R3, 0x1 ;  /* 0x0000000103037836 */ /* 0x000fe40000000000 */
[----:B------:R-:W-:Y:S01]  /*1e50*/  UISETP.NE.AND UP0, UPT, UR5, 0x5, UPT ;  /* 0x000000050500788c */ /* 0x000fe2000bf05270 */
[----:B------:R-:W-:Y:S02]  /*1e60*/  VIADD R0, R0, 0xffffffff ;  /* 0xffffffff00007836 */ /* 0x000fe40000000000 */
[C---:B------:R-:W-:Y:S01]  /*1e70*/  ISETP.NE.AND P1, PT, R3.reuse, 0x5, PT ;  /* 0x000000050300780c */ /* 0x040fe20003f25270 */
[----:B------:R-:W-:Y:S02]  /*1e80*/  USEL UR6, URZ, 0x1, UP0 ;  /* 0x000000013f067887 */ /* 0x000fe40008000000 */
[----:B------:R-:W-:Y:S01]  /*1e90*/  USEL UR5, UR5, URZ, UP0 ;  /* 0x0000003f05057287 */ /* 0x000fe20008000000 */
[----:B------:R-:W-:-:S03]  /*1ea0*/  SEL R3, R3, RZ, P1 ;  /* 0x000000ff03037207 */ /* 0x000fc60000800000 */
[----:B------:R-:W-:Y:S01]  /*1eb0*/  LOP3.LUT R7, R7, UR6, RZ, 0x3c, !PT ;  /* 0x0000000607077c12 */ /* 0x000fe2000f8e3cff */
[----:B------:R-:W-:Y:S07]  /*1ec0*/  @P2 BRA `(.L_x_29) ;  /* 0xfffffff800f82947 */ /* 0x000fee000383ffff */
.L_x_22:
[----:B01----:R-:W0:Y:S02]  /*1ed0*/  LDC R0, c[0x0][0x28c] ;  /* 0x0000a300ff007b82 */ /* 0x003e240000000800 */
[----:B0-----:R-:W-:-:S13]  /*1ee0*/  ISETP.GE.AND P1, PT, R0, 0x1, PT ;  /* 0x000000010000780c */ /* 0x001fda0003f26270 */
[----:B------:R-:W-:Y:S05]  /*1ef0*/  @!P1 BRA `(.L_x_30) ;  /* 0x0000000000449947 */ /* 0x000fea0003800000 */
[----:B------:R-:W-:Y:S05]  /*1f00*/  @!P0 BRA `(.L_x_31) ;  /* 0x0000000000048947 */ /* 0x000fea0003800000 */
[----:B------:R-:W-:Y:S01]  /*1f10*/  BPT.TRAP 0x1 ;  /* 0x000000040000795c */ /* 0x000fe20000300000 */
.L_x_31:
[----:B------:R-:W-:-:S13]  /*1f20*/  ISETP.NE.AND P0, PT, R22, RZ, PT ;  /* 0x000000ff1600720c */ /* 0x000fda0003f05270 */
[----:B------:R-:W-:-:S05]  /*1f30*/  VOTEU.ANY UP0, P0 ;  /* 0x00000000003f7886 */ /* 0x000fca0000000100 */
[----:B------:R-:W-:-:S06]  /*1f40*/  @UP0 UIADD3 UR4, UR44, UR41, URZ ;  /* 0x000000292c040290 */ /* 0x000fcc000fffe03f */
[----:B------:R-:W-:Y:S02]  /*1f50*/  IMAD.U32 R4, RZ, RZ, UR4 ;  /* 0x00000004ff047e24 */ /* 0x000fe4000f8e00ff */
[----:B------:R-:W-:Y:S02]  /*1f60*/  IMAD.U32 R3, RZ, RZ, UR4 ;  /* 0x00000004ff037e24 */ /* 0x000fe4000f8e00ff */
[----:B------:R-:W-:-:S05]  /*1f70*/  @P0 IMAD.WIDE.U32 R4, R4, -0x33333333, RZ ;  /* 0xcccccccd04040825 */ /* 0x000fca00078e00ff */
[----:B------:R-:W-:-:S05]  /*1f80*/  @P0 SHF.R.U32.HI R0, RZ, 0x2, R5 ;  /* 0x00000002ff000819 */ /* 0x000fca0000011605 */
[----:B------:R-:W-:-:S04]  /*1f90*/  @P0 IMAD R0, R0, -0x5, R3 ;  /* 0xfffffffb00000824 */ /* 0x000fc800078e0203 */
[----:B------:R-:W-:-:S04]  /*1fa0*/  @P0 IMAD R0, R0, 0x8, R6 ;  /* 0x0000000800000824 */ /* 0x000fc800078e0206 */
[----:B------:R-:W-:-:S05]  /*1fb0*/  @P0 VIADD R0, R0, 0x28 ;  /* 0x0000002800000836 */ /* 0x000fca0000000000 */
[----:B------:R-:W-:-:S04]  /*1fc0*/  @P0 PRMT R0, R19, 0x654, R0 ;  /* 0x0000065413000816 */ /* 0x000fc80000000000 */
[----:B------:R0:W-:Y:S01]  /*1fd0*/  @P0 SYNCS.ARRIVE.TRANS64.RED.A1T0 RZ, [R0+URZ], RZ ;  /* 0x000000ff00ff09a7 */ /* 0x0001e2000810043f */
[----:B------:R-:W-:-:S13]  /*1fe0*/  ISETP.GT.U32.AND P0, PT, R18, 0x1, PT ;  /* 0x000000011200780c */ /* 0x000fda0003f04070 */
[----:B0-----:R-:W-:Y:S05]  /*1ff0*/  @P0 BRA `(.L_x_30) ;  /* 0x0000000000040947 */ /* 0x001fea0003800000 */
[----:B------:R-:W-:Y:S01]  /*2000*/  BPT.TRAP 0x1 ;  /* 0x000000040000795c */ /* 0x000fe20000300000 */
.L_x_30:
[----:B------:R-:W-:Y:S01]  /*2010*/  IMAD.SHL.U32 R100, R100, 0x80, RZ ;  /* 0x0000008064647824 */ /* 0x000fe200078e00ff */
[----:B------:R-:W-:Y:S01]  /*2020*/  UIADD3 UR41, UR43, UR41, URZ ;  /* 0x000000292b297290 */ /* 0x000fe2000fffe03f */
[----:B------:R-:W-:Y:S01]  /*2030*/  SHF.R.S32.HI R11, RZ, 0x1f, R101 ;  /* 0x0000001fff0b7819 */ /* 0x000fe20000011465 */
[----:B------:R-:W-:Y:S01]  /*2040*/  UISETP.GE.U32.AND UP1, UPT, UR43, 0x5, UPT ;  /* 0x000000052b00788c */ /* 0x000fe2000bf26070 */
[----:B------:R-:W-:Y:S01]  /*2050*/  IMAD.SHL.U32 R6, R103, 0x80, RZ ;  /* 0x0000008067067824 */ /* 0x000fe200078e00ff */
[----:B------:R-:W-:Y:S01]  /*2060*/  ULDC UR7, c[0x0][0x288] ;  /* 0x0000a20000077ab9 */ /* 0x000fe20000000800 */
[C---:B------:R-:W-:Y:S01]  /*2070*/  LOP3.LUT R8, R100.reuse, 0x6, R95, 0xf8, !PT ;  /* 0x0000000664087812 */ /* 0x040fe200078ef85f */
[----:B------:R-:W-:Y:S01]  /*2080*/  UISETP.GT.U32.AND UP0, UPT, UR41, 0x4, UPT ;  /* 0x000000042900788c */ /* 0x000fe2000bf04070 */
[----:B------:R-:W-:Y:S01]  /*2090*/  ISETP.GE.AND P0, PT, R100, UR7, PT ;  /* 0x0000000764007c0c */ /* 0x000fe2000bf06270 */
[----:B------:R-:W-:Y:S01]  /*20a0*/  ULDC.64 UR4, c[0x0][0x5d0] ;  /* 0x0001740000047ab9 */ /* 0x000fe20000000a00 */
[--C-:B------:R-:W-:Y:S01]  /*20b0*/  SHF.R.S32.HI R9, RZ, 0x1f, R8.reuse ;  /* 0x0000001fff097819 */ /* 0x100fe20000011408 */
[----:B------:R-:W-:Y:S01]  /*20c0*/  ULDC UR10, c[0x0][0x284] ;  /* 0x0000a100000a7ab9 */ /* 0x000fe20000000800 */
[----:B------:R-:W-:Y:S01]  /*20d0*/  IMAD R0, R11, UR4, RZ ;  /* 0x000000040b007c24 */ /* 0x000fe2000f8e02ff */
[----:B------:R-:W-:Y:S01]  /*20e0*/  UISETP.LT.U32.AND UP0, UPT, UR43, 0x5, UP0 ;  /* 0x000000052b00788c */ /* 0x000fe20008701070 */
[----:B------:R-:W-:Y:S01]  /*20f0*/  ISETP.GE.OR P0, PT, R6, UR10, P0 ;  /* 0x0000000a06007c0c */ /* 0x000fe20008706670 */
[----:B------:R-:W-:Y:S01]  /*2100*/  IMAD.WIDE.U32 R4, R101, UR4, R8 ;  /* 0x0000000465047c25 */ /* 0x000fe2000f8e0008 */
[----:B------:R-:W-:Y:S01]  /*2110*/  ULDC.64 UR8, c[0x0][0x5c8] ;  /* 0x0001720000087ab9 */ /* 0x000fe20000000a00 */
[----:B------:R-:W-:-:S02]  /*2120*/  USEL UR6, URZ, 0x1, !UP0 ;  /* 0x000000013f067887 */ /* 0x000fc4000c000000 */
[----:B------:R-:W-:Y:S01]  /*2130*/  IMAD R3, R101, UR5, R0 ;  /* 0x0000000565037c24 */ /* 0x000fe2000f8e0200 */
[----:B------:R-:W-:Y:S01]  /*2140*/  @UP1 UIMAD.WIDE.U32 UR4, UR41, -0x33333333, URZ ;  /* 0xcccccccd290418a5 */ /* 0x000fe2000f8e003f */
[----:B------:R-:W-:Y:S01]  /*2150*/  IMAD.WIDE R104, R103, 0x80, R88 ;  /* 0x0000008067687825 */ /* 0x000fe200078e0258 */
[----:B------:R-:W-:Y:S02]  /*2160*/  ULOP3.LUT UR40, UR40, UR6, URZ, 0x3c, !UPT ;  /* 0x0000000628287292 */ /* 0x000fe4000f8e3c3f */
[----:B------:R-:W-:Y:S01]  /*2170*/  @UP1 USHF.R.U32.HI UR4, URZ, 0x2, UR5 ;  /* 0x000000023f041899 */ /* 0x000fe20008011605 */
[----:B------:R-:W-:Y:S02]  /*2180*/  IMAD.IADD R5, R5, 0x1, R3 ;  /* 0x0000000105057824 */ /* 0x000fe400078e0203 */
[----:B------:R-:W-:Y:S01]  /*2190*/  IMAD R3, R105, UR8, RZ ;  /* 0x0000000869037c24 */ /* 0x000fe2000f8e02ff */
[----:B------:R-:W-:Y:S01]  /*21a0*/  @UP1 ULOP3.LUT UR40, UR40, 0x1, UR4, 0x78, !UPT ;  /* 0x0000000128281892 */ /* 0x000fe2000f8e7804 */
[----:B------:R-:W-:-:S04]  /*21b0*/  IMAD.WIDE.U32 R106, R104, UR8, R4 ;  /* 0x00000008686a7c25 */ /* 0x000fc8000f8e0004 */
[----:B------:R-:W-:Y:S02]  /*21c0*/  IMAD R7, R104, UR9, R3 ;  /* 0x0000000968077c24 */ /* 0x000fe4000f8e0203 */
[----:B------:R-:W-:Y:S01]  /*21d0*/  IMAD.MOV.U32 R0, RZ, RZ, -0x1 ;  /* 0xffffffffff007424 */ /* 0x000fe200078e00ff */
[----:B------:R-:W-:Y:S06]  /*21e0*/  @P0 BRA `(.L_x_32) ;  /* 0x00000040001c0947 */ /* 0x000fec0003800000 */
[----:B-----5:R-:W-:Y:S01]  /*21f0*/  FSETP.NEU.AND P0, PT, R90, RZ, PT ;  /* 0x000000ff5a00720b */ /* 0x020fe20003f0d000 */
[----:B------:R-:W-:Y:S01]  /*2200*/  IMAD.IADD R4, R94, 0x1, -R100 ;  /* 0x000000015e047824 */ /* 0x000fe200078e0a64 */
[----:B------:R-:W-:Y:S01]  /*2210*/  BSSY B0, `(.L_x_32) ;  /* 0x0000404000007945 */ /* 0x000fe20003800000 */
[----:B------:R-:W-:Y:S02]  /*2220*/  IMAD.IADD R3, R99, 0x1, -R6 ;  /* 0x0000000163037824 */ /* 0x000fe400078e0a06 */
[----:B------:R-:W-:Y:S01]  /*2230*/  IMAD.IADD R103, R107, 0x1, R7 ;  /* 0x000000016b677824 */ /* 0x000fe200078e0207 */
[----:B------:R-:W-:-:S04]  /*2240*/  ISETP.GT.AND P2, PT, R4, RZ, PT ;  /* 0x000000ff0400720c */ /* 0x000fc80003f44270 */
[----:B------:R-:W-:-:S03]  /*2250*/  ISETP.GT.AND P1, PT, R3, RZ, P2 ;  /* 0x000000ff0300720c */ /* 0x000fc60001724270 */
[----:B------:R-:W-:Y:S10]  /*2260*/  @!P0 BRA `(.L_x_33) ;  /* 0x0000002c00288947 */ /* 0x000ff40003800000 */
[----:B------:R-:W0:Y:S01]  /*2270*/  LDC.64 R110, c[0x0][0x5b8] ;  /* 0x00016e00ff6e7b82 */ /* 0x000e220000000a00 */
[----:B------:R-:W-:-:S07]  /*2280*/  ULDC.64 UR4, c[0x0][0x5c0] ;  /* 0x0001700000047ab9 */ /* 0x000fce0000000a00 */
[----:B------:R-:W1:Y:S08]  /*2290*/  LDC.64 R112, c[0x0][0x5b0] ;  /* 0x00016c00ff707b82 */ /* 0x000e700000000a00 */
[----:B------:R-:W2:Y:S01]  /*22a0*/  LDC.64 R114, c[0x0][0x5a8] ;  /* 0x00016a00ff727b82 */ /* 0x000ea20000000a00 */
[-C--:B0-----:R-:W-:Y:S02]  /*22b0*/  IMAD R6, R11, R110.reuse, RZ ;  /* 0x0000006e0b067224 */ /* 0x081fe400078e02ff */
[----:B------:R-:W-:-:S04]  /*22c0*/  IMAD.WIDE.U32 R108, R101, R110, R8 ;  /* 0x0000006e656c7225 */ /* 0x000fc800078e0008 */
[----:B------:R-:W-:Y:S02]  /*22d0*/  IMAD R107, R101, R111, R6 ;  /* 0x0000006f656b7224 */ /* 0x000fe400078e0206 */
[-C--:B-1----:R-:W-:Y:S02]  /*22e0*/  IMAD R5, R105, R112.reuse, RZ ;  /* 0x0000007069057224 */ /* 0x082fe400078e02ff */
[----:B------:R-:W-:Y:S02]  /*22f0*/  IMAD.IADD R13, R109, 0x1, R107 ;  /* 0x000000016d0d7824 */ /* 0x000fe400078e026b */
[----:B------:R-:W-:Y:S02]  /*2300*/  IMAD.MOV.U32 R12, RZ, RZ, R108 ;  /* 0x000000ffff0c7224 */ /* 0x000fe400078e006c */
[C---:B------:R-:W-:Y:S02]  /*2310*/  IMAD R111, R104.reuse, R113, R5 ;  /* 0x00000071686f7224 */ /* 0x040fe400078e0205 */
[----:B------:R-:W-:-:S04]  /*2320*/  IMAD.WIDE.U32 R6, R104, R112, R12 ;  /* 0x0000007068067225 */ /* 0x000fc800078e000c */
[----:B------:R-:W-:Y:S01]  /*2330*/  IMAD.IADD R5, R7, 0x1, R111 ;  /* 0x0000000107057824 */ /* 0x000fe200078e026f */
[----:B--2---:R-:W-:-:S04]  /*2340*/  LEA R14, P0, R6, R114, 0x1 ;  /* 0x00000072060e7211 */ /* 0x004fc800078008ff */
[----:B------:R-:W-:-:S05]  /*2350*/  LEA.HI.X R15, R6, R115, R5, 0x1, P0 ;  /* 0x00000073060f7211 */ /* 0x000fca00000f0c05 */
[----:B------:R0:W2:Y:S01]  /*2360*/  @P1 LDG.E.LTC128B.U16 R5, desc[UR38][R14.64] ;  /* 0x000000260e051981 */ /* 0x0000a2000c1e1520 */
[----:B------:R-:W-:Y:S01]  /*2370*/  LEA R10, P0, R106, UR4, 0x1 ;  /* 0x000000046a0a7c11 */ /* 0x000fe2000f8008ff */
[----:B------:R-:W-:Y:S01]  /*2380*/  IMAD.WIDE.U32 R6, R104, R112, R8 ;  /* 0x0000007068067225 */ /* 0x000fe200078e0008 */
[----:B------:R-:W-:Y:S03]  /*2390*/  BSSY B1, `(.L_x_34) ;  /* 0x0000012000017945 */ /* 0x000fe60003800000 */
[----:B------:R-:W-:Y:S02]  /*23a0*/  IMAD.IADD R7, R111, 0x1, R7 ;  /* 0x000000016f077824 */ /* 0x000fe400078e0207 */
[----:B------:R-:W-:Y:S01]  /*23b0*/  IMAD.WIDE.U32 R20, R101, R110, R6 ;  /* 0x0000006e65147225 */ /* 0x000fe200078e0006 */
[----:B0-----:R-:W-:-:S03]  /*23c0*/  SHF.L.U64.HI R15, R112, 0x3, R113 ;  /* 0x00000003700f7819 */ /* 0x001fc60000010271 */
[----:B------:R-:W-:Y:S01]  /*23d0*/  IMAD.IADD R7, R107, 0x1, R21 ;  /* 0x000000016b077824 */ /* 0x000fe200078e0215 */
[----:B------:R-:W-:Y:S01]  /*23e0*/  LEA R6, P4, R20, R114, 0x1 ;  /* 0x0000007214067211 */ /* 0x000fe200078808ff */
[----:B------:R-:W-:-:S03]  /*23f0*/  IMAD.SHL.U32 R14, R112, 0x8, RZ ;  /* 0x00000008700e7824 */ /* 0x000fc600078e00ff */
[----:B------:R-:W-:Y:S01]  /*2400*/  LEA.HI.X R7, R20, R115, R7, 0x1, P4 ;  /* 0x0000007314077211 */ /* 0x000fe200020f0c07 */
[----:B--2---:R-:W-:-:S05]  /*2410*/  HADD2.F32 R11, -RZ, R5.H0_H0 ;  /* 0x20000005ff0b7230 */ /* 0x004fca0000004100 */
[----:B------:R-:W-:-:S04]  /*2420*/  FMUL R11, R11, R90 ;  /* 0x0000005a0b0b7220 */ /* 0x000fc80000400000 */
[----:B------:R-:W-:Y:S01]  /*2430*/  FFMA R24, R24, R23, R11 ;  /* 0x0000001718187223 */ /* 0x000fe2000000000b */
[----:B------:R-:W-:Y:S02]  /*2440*/  LEA.HI.X R11, R106, UR5, R103, 0x1, P0 ;  /* 0x000000056a0b7c11 */ /* 0x000fe400080f0c67 */
[----:B------:R-:W-:Y:S02]  /*2450*/  ISETP.GT.AND P0, PT, R4, 0x1, PT ;  /* 0x000000010400780c */ /* 0x000fe40003f04270 */
[----:B------:R-:W-:Y:S02]  /*2460*/  F2FP.F16.F32.PACK_AB R24, RZ, R24 ;  /* 0x00000018ff18723e */ /* 0x000fe400000000ff */
[----:B------:R-:W-:-:S03]  /*2470*/  ISETP.GT.AND P3, PT, R3, RZ, P0 ;  /* 0x000000ff0300720c */ /* 0x000fc60000764270 */
[----:B------:R0:W-:Y:S10]  /*2480*/  @P1 STG.E.U16 desc[UR38][R10.64], R24 ;  /* 0x000000180a001986 */ /* 0x0001f4000c101526 */
[----:B------:R-:W-:Y:S05]  /*2490*/  @!P3 BRA `(.L_x_35) ;  /* 0x000000000004b947 */ /* 0x000fea0003800000 */
[----:B------:R1:W5:Y:S02]  /*24a0*/  LDG.E.LTC128B.U16 R5, desc[UR38][R6.64+0x2] ;  /* 0x0000022606057981 */ /* 0x000364000c1e1520 */
.L_x_35:
[----:B------:R-:W-:Y:S05]  /*24b0*/  BSYNC B1 ;  /* 0x0000000000017941 */ /* 0x000fea0003800000 */
.L_x_34:
[----:B-----5:R-:W-:Y:S01]  /*24c0*/  HADD2.F32 R103, -RZ, R5.H0_H0 ;  /* 0x20000005ff677230 */ /* 0x020fe20000004100 */
[----:B------:R-:W-:Y:S01]  /*24d0*/  ISETP.GT.AND P2, PT, R3, 0x8, P2 ;  /* 0x000000080300780c */ /* 0x000fe20001744270 */
[----:B------:R-:W-:Y:S01]  /*24e0*/  IMAD.WIDE.U32 R20, R104, R112, R14 ;  /* 0x0000007068147225 */ /* 0x000fe200078e000e */
[----:B0-----:R-:W-:-:S03]  /*24f0*/  PRMT R24, R5, 0x7610, R24 ;  /* 0x0000761005187816 */ /* 0x001fc60000000018 */
[----:B------:R-:W-:Y:S01]  /*2500*/  FMUL R12, R103, R90 ;  /* 0x0000005a670c7220 */ /* 0x000fe20000400000 */
[----:B------:R-:W-:Y:S01]  /*2510*/  IMAD.IADD R111, R111, 0x1, R21 ;  /* 0x000000016f6f7824 */ /* 0x000fe200078e0215 */
[----:B------:R-:W-:Y:S02]  /*2520*/  IADD3 R108, P1, R108, R20, RZ ;  /* 0x000000146c6c7210 */ /* 0x000fe40007f3e0ff */
[----:B------:R-:W-:-:S03]  /*2530*/  FFMA R12, R25, R23, R12 ;  /* 0x00000017190c7223 */ /* 0x000fc6000000000c */
[----:B------:R-:W-:Y:S01]  /*2540*/  IMAD.X R13, R111, 0x1, R13, P1 ;  /* 0x000000016f0d7824 */ /* 0x000fe200008e060d */
[C---:B------:R-:W-:Y:S02]  /*2550*/  LEA R14, P1, R108.reuse, R114, 0x1 ;  /* 0x000000726c0e7211 */ /* 0x040fe400078208ff */
[----:B------:R-:W-:Y:S02]  /*2560*/  F2FP.F16.F32.PACK_AB R12, RZ, R12 ;  /* 0x0000000cff0c723e */ /* 0x000fe400000000ff */
[----:B------:R-:W-:Y:S02]  /*2570*/  LEA.HI.X R15, R108, R115, R13, 0x1, P1 ;  /* 0x000000736c0f7211 */ /* 0x000fe400008f0c0d */
[----:B------:R-:W-:-:S05]  /*2580*/  PRMT R21, R12, 0x7610, R21 ;  /* 0x000076100c157816 */ /* 0x000fca0000000015 */
[----:B------:R0:W-:Y:S04]  /*2590*/  @P3 STG.E.U16 desc[UR38][R10.64+0x2], R21 ;  /* 0x000002150a003986 */ /* 0x0001e8000c101526 */
[----:B------:R-:W2:Y:S01]  /*25a0*/  @P2 LDG.E.LTC128B.U16 R24, desc[UR38][R14.64] ;  /* 0x000000260e182981 */ /* 0x000ea2000c1e1520 */
[----:B------:R-:W-:Y:S01]  /*25b0*/  IADD3 R20, P1, R8, R20, RZ ;  /* 0x0000001408147210 */ /* 0x000fe20007f3e0ff */
[----:B------:R-:W-:Y:S01]  /*25c0*/  BSSY B1, `(.L_x_36) ;  /* 0x0000011000017945 */ /* 0x000fe20003800000 */
[----:B------:R-:W-:Y:S02]  /*25d0*/  SHF.L.U64.HI R13, R91, 0x1, R92 ;  /* 0x000000015b0d7819 */ /* 0x000fe4000001025c */
[----:B------:R-:W-:Y:S01]  /*25e0*/  ISETP.GT.AND P0, PT, R3, 0x8, P0 ;  /* 0x000000080300780c */ /* 0x000fe20000704270 */
[----:B0-----:R-:W-:Y:S01]  /*25f0*/  IMAD.X R21, R9, 0x1, R111, P1 ;  /* 0x0000000109157824 */ /* 0x001fe200008e066f */
[----:B------:R-:W-:Y:S01]  /*2600*/  LEA R12, P1, R91, R10, 0x1 ;  /* 0x0000000a5b0c7211 */ /* 0x000fe200078208ff */
[----:B------:R-:W-:-:S04]  /*2610*/  IMAD.WIDE.U32 R20, R101, R110, R20 ;  /* 0x0000006e65147225 */ /* 0x000fc800078e0014 */
[----:B------:R-:W-:Y:S01]  /*2620*/  IMAD.X R13, R13, 0x1, R11, P1 ;  /* 0x000000010d0d7824 */ /* 0x000fe200008e060b */
[----:B------:R-:W-:Y:S01]  /*2630*/  LEA R8, P3, R20, R114, 0x1 ;  /* 0x0000007214087211 */ /* 0x000fe200078608ff */
[----:B------:R-:W-:-:S05]  /*2640*/  IMAD.IADD R9, R107, 0x1, R21 ;  /* 0x000000016b097824 */ /* 0x000fca00078e0215 */
[----:B------:R-:W-:Y:S01]  /*2650*/  LEA.HI.X R9, R20, R115, R9, 0x1, P3 ;  /* 0x0000007314097211 */ /* 0x000fe200018f0c09 */
[----:B--2---:R-:W-:-:S05]  /*2660*/  HADD2.F32 R5, -RZ, R24.H0_H0 ;  /* 0x20000018ff057230 */ /* 0x004fca0000004100 */
[----:B------:R-:W-:-:S04]  /*2670*/  FMUL R5, R5, R90 ;  /* 0x0000005a05057220 */ /* 0x000fc80000400000 */
[----:B------:R-:W-:-:S05]  /*2680*/  FFMA R5, R26, R23, R5 ;  /* 0x000000171a057223 */ /* 0x000fca0000000005 */
[----:B------:R-:W-:-:S05]  /*2690*/  F2FP.F16.F32.PACK_AB R5, RZ, R5 ;  /* 0x00000005ff05723e */ /* 0x000fca00000000ff */
[----:B------:R0:W-:Y:S01]  /*26a0*/  @P2 STG.E.U16 desc[UR38][R12.64], R5 ;  /* 0x000000050c002986 */ /* 0x0001e2000c101526 */
[----:B------:R-:W-:Y:S05]  /*26b0*/  @!P0 BRA `(.L_x_37) ;  /* 0x0000000000048947 */ /* 0x000fea0003800000 */
[----:B------:R2:W5:Y:S02]  /*26c0*/  LDG.E.LTC128B.U16 R24, desc[UR38][R8.64+0x2] ;  /* 0x0000022608187981 */ /* 0x000564000c1e1520 */
.L_x_37:
[----:B------:R-:W-:Y:S05]  /*26d0*/  BSYNC B1 ;  /* 0x0000000000017941 */ /* 0x000fea0003800000 */
.L_x_36:
[----:B0----5:R-:W-:Y:S01]  /*26e0*/  HADD2.F32 R5, -RZ, R24.H0_H0 ;  /* 0x20000018ff057230 */ /* 0x021fe20000004100 */
[----:B------:R-:W-:Y:S01]  /*26f0*/  ISETP.GT.AND P1, PT, R4, 0x8, PT ;  /* 0x000000080400780c */ /* 0x000fe20003f24270 */
[----:B------:R-:W-:Y:S03]  /*2700*/  BSSY B1, `(.L_x_38) ;  /* 0x0000008000017945 */ /* 0x000fe60003800000 */
[----:B------:R-:W-:Y:S01]  /*2710*/  FMUL R14, R5, R90 ;  /* 0x0000005a050e7220 */ /* 0x000fe20000400000 */
[----:B------:R-:W-:-:S03]  /*2720*/  ISETP.GT.AND P2, PT, R3, RZ, P1 ;  /* 0x000000ff0300720c */ /* 0x000fc60000f44270 */
[----:B------:R-:W-:-:S05]  /*2730*/  FFMA R14, R27, R23, R14 ;  /* 0x000000171b0e7223 */ /* 0x000fca000000000e */
[----:B------:R-:W-:-:S05]  /*2740*/  F2FP.F16.F32.PACK_AB R14, RZ, R14 ;  /* 0x0000000eff0e723e */ /* 0x000fca00000000ff */
[----:B------:R0:W-:Y:S01]  /*2750*/  @P0 STG.E.U16 desc[UR38][R12.64+0x2], R14 ;  /* 0x0000020e0c000986 */ /* 0x0001e2000c101526 */
[----:B------:R-:W-:Y:S05]  /*2760*/  @!P2 BRA `(.L_x_39) ;  /* 0x000000000004a947 */ /* 0x000fea0003800000 */
[----:B------:R3:W5:Y:S02]  /*2770*/  LDG.E.LTC128B.U16 R24, desc[UR38][R6.64+0x10] ;  /* 0x0000102606187981 */ /* 0x000764000c1e1520 */
.L_x_39:
[----:B------:R-:W-:Y:S05]  /*2780*/  BSYNC B1 ;  /* 0x0000000000017941 */ /* 0x000fea0003800000 */
.L_x_38:
[----:B-----5:R-:W-:Y:S01]  /*2790*/  HADD2.F32 R5, -RZ, R24.H0_H0 ;  /* 0x20000018ff057230 */ /* 0x020fe20000004100 */
        /* <DEDUP_REMOVED lines=9> */
.L_x_41:
[----:B------:R-:W-:Y:S05]  /*2830*/  BSYNC B1 ;  /* 0x0000000000017941 */ /* 0x000fea0003800000 */
.L_x_40:
[----:B----45:R-:W-:Y:S01]  /*2840*/  HADD2.F32 R5, -RZ, R24.H0_H0 ;  /* 0x20000018ff057230 */ /* 0x030fe20000004100 */
[----:B------:R-:W-:Y:S01]  /*2850*/  ISETP.GT.AND P1, PT, R3, 0x8, P1 ;  /* 0x000000080300780c */ /* 0x000fe20000f24270 */
[----:B------:R-:W-:Y:S03]  /*2860*/  BSSY B1, `(.L_x_42) ;  /* 0x0000007000017945 */ /* 0x000fe60003800000 */
[----:B0-----:R-:W-:-:S04]  /*2870*/  FMUL R14, R5, R90 ;  /* 0x0000005a050e7220 */ /* 0x001fc80000400000 */
[----:B------:R-:W-:-:S05]  /*2880*/  FFMA R14, R29, R23, R14 ;  /* 0x000000171d0e7223 */ /* 0x000fca000000000e */
[----:B------:R-:W-:-:S05]  /*2890*/  F2FP.F16.F32.PACK_AB R14, RZ, R14 ;  /* 0x0000000eff0e723e */ /* 0x000fca00000000ff */
[----:B------:R0:W-:Y:S01]  /*28a0*/  @P3 STG.E.U16 desc[UR38][R10.64+0x12], R14 ;  /* 0x0000120e0a003986 */ /* 0x0001e2000c101526 */
[----:B------:R-:W-:Y:S05]  /*28b0*/  @!P1 BRA `(.L_x_43) ;  /* 0x0000000000049947 */ /* 0x000fea0003800000 */
[----:B------:R4:W5:Y:S02]  /*28c0*/  LDG.E.LTC128B.U16 R24, desc[UR38][R8.64+0x10] ;  /* 0x0000102608187981 */ /* 0x000964000c1e1520 */
.L_x_43:
[----:B------:R-:W-:Y:S05]  /*28d0*/  BSYNC B1 ;  /* 0x0000000000017941 */ /* 0x000fea0003800000 */
.L_x_42:
[----:B-----5:R-:W-:Y:S01]  /*28e0*/  HADD2.F32 R5, -RZ, R24.H0_H0 ;  /* 0x20000018ff057230 */ /* 0x020fe20000004100 */
[----:B------:R-:W-:Y:S01]  /*28f0*/  ISETP.GT.AND P0, PT, R3, 0x8, P0 ;  /* 0x000000080300780c */ /* 0x000fe20000704270 */
[----:B------:R-:W-:Y:S03]  /*2900*/  BSSY B1, `(.L_x_44) ;  /* 0x0000007000017945 */ /* 0x000fe60003800000 */
[----:B------:R-:W-:-:S04]  /*2910*/  FMUL R5, R5, R90 ;  /* 0x0000005a05057220 */ /* 0x000fc80000400000 */
[----:B------:R-:W-:-:S05]  /*2920*/  FFMA R5, R30, R23, R5 ;  /* 0x000000171e057223 */ /* 0x000fca0000000005 */
[----:B------:R-:W-:-:S05]  /*2930*/  F2FP.F16.F32.PACK_AB R5, RZ, R5 ;  /* 0x00000005ff05723e */ /* 0x000fca00000000ff */
[----:B------:R0:W-:Y:S01]  /*2940*/  @P1 STG.E.U16 desc[UR38][R12.64+0x10], R5 ;  /* 0x000010050c001986 */ /* 0x0001e2000c101526 */
[----:B------:R-:W-:Y:S05]  /*2950*/  @!P0 BRA `(.L_x_45) ;  /* 0x0000000000048947 */ /* 0x000fea0003800000 */
[----:B------:R0:W5:Y:S02]  /*2960*/  LDG.E.LTC128B.U16 R24, desc[UR38][R8.64+0x12] ;  /* 0x0000122608187981 */ /* 0x000164000c1e1520 */
.L_x_45:
[----:B------:R-:W-:Y:S05]  /*2970*/  BSYNC B1 ;  /* 0x0000000000017941 */ /* 0x000fea0003800000 */
.L_x_44:
        /* <DEDUP_REMOVED lines=10> */
.L_x_47:
[----:B------:R-:W-:Y:S05]  /*2a20*/  BSYNC B1 ;  /* 0x0000000000017941 */ /* 0x000fea0003800000 */
.L_x_46:
        /* <DEDUP_REMOVED lines=10> */
.L_x_49:
[----:B------:R-:W-:Y:S05]  /*2ad0*/  BSYNC B1 ;  /* 0x0000000000017941 */ /* 0x000fea0003800000 */
.L_x_48:
[----:B0----5:R-:W-:Y:S01]  /*2ae0*/  HADD2.F32 R5, -RZ, R24.H0_H0 ;  /* 0x20000018ff057230 */ /* 0x021fe20000004100 */
        /* <DEDUP_REMOVED lines=8> */
.L_x_51:
[----:B------:R-:W-:Y:S05]  /*2b70*/  BSYNC B1 ;  /* 0x0000000000017941 */ /* 0x000fea0003800000 */
.L_x_50:
        /* <DEDUP_REMOVED lines=9> */
.L_x_53:
[----:B------:R-:W-:Y:S05]  /*2c10*/  BSYNC B1 ;  /* 0x0000000000017941 */ /* 0x000fea0003800000 */
.L_x_52:
        /* <DEDUP_REMOVED lines=10> */
.L_x_55:
[----:B------:R-:W-:Y:S05]  /*2cc0*/  BSYNC B1 ;  /* 0x0000000000017941 */ /* 0x000fea0003800000 */
.L_x_54:
        /* <DEDUP_REMOVED lines=10> */
.L_x_57:
[----:B------:R-:W-:Y:S05]  /*2d70*/  BSYNC B1 ;  /* 0x0000000000017941 */ /* 0x000fea0003800000 */
.L_x_56:
        /* <DEDUP_REMOVED lines=9> */
.L_x_59:
[----:B------:R-:W-:Y:S05]  /*2e10*/  BSYNC B1 ;  /* 0x0000000000017941 */ /* 0x000fea0003800000 */
.L_x_58:
        /* <DEDUP_REMOVED lines=9> */
.L_x_61:
[----:B------:R-:W-:Y:S05]  /*2eb0*/  BSYNC B1 ;  /* 0x0000000000017941 */ /* 0x000fea0003800000 */
.L_x_60:
        /* <DEDUP_REMOVED lines=10> */
.L_x_63:
[----:B------:R-:W-:Y:S05]  /*2f60*/  BSYNC B1 ;  /* 0x0000000000017941 */ /* 0x000fea0003800000 */
.L_x_62:
        /* <DEDUP_REMOVED lines=10> */
.L_x_65:
[----:B------:R-:W-:Y:S05]  /*3010*/  BSYNC B1 ;  /* 0x0000000000017941 */ /* 0x000fea0003800000 */
.L_x_64:
        /* <DEDUP_REMOVED lines=9> */
.L_x_67:
[----:B------:R-:W-:Y:S05]  /*30b0*/  BSYNC B1 ;  /* 0x0000000000017941 */ /* 0x000fea0003800000 */
.L_x_66:
        /* <DEDUP_REMOVED lines=9> */
.L_x_69:
[----:B------:R-:W-:Y:S05]  /*3150*/  BSYNC B1 ;  /* 0x0000000000017941 */ /* 0x000fea0003800000 */
.L_x_68:
        /* <DEDUP_REMOVED lines=10> */
.L_x_71:
[----:B------:R-:W-:Y:S05]  /*3200*/  BSYNC B1 ;  /* 0x0000000000017941 */ /* 0x000fea0003800000 */
.L_x_70:
        /* <DEDUP_REMOVED lines=10> */
.L_x_73:
[----:B------:R-:W-:Y:S05]  /*32b0*/  BSYNC B1 ;  /* 0x0000000000017941 */ /* 0x000fea0003800000 */
.L_x_72:
        /* <DEDUP_REMOVED lines=9> */
.L_x_75:
[----:B------:R-:W-:Y:S05]  /*3350*/  BSYNC B1 ;  /* 0x0000000000017941 */ /* 0x000fea0003800000 */
.L_x_74:
        /* <DEDUP_REMOVED lines=9> */
.L_x_77:
[----:B------:R-:W-:Y:S05]  /*33f0*/  BSYNC B1 ;  /* 0x0000000000017941 */ /* 0x000fea0003800000 */
.L_x_76:
        /* <DEDUP_REMOVED lines=10> */
.L_x_79:
[----:B------:R-:W-:Y:S05]  /*34a0*/  BSYNC B1 ;  /* 0x0000000000017941 */ /* 0x000fea0003800000 */
.L_x_78:
        /* <DEDUP_REMOVED lines=10> */
.L_x_81:
[----:B------:R-:W-:Y:S05]  /*3550*/  BSYNC B1 ;  /* 0x0000000000017941 */ /* 0x000fea0003800000 */
.L_x_80:
        /* <DEDUP_REMOVED lines=9> */
.L_x_83:
[----:B------:R-:W-:Y:S05]  /*35f0*/  BSYNC B1 ;  /* 0x0000000000017941 */ /* 0x000fea0003800000 */
.L_x_82:
        /* <DEDUP_REMOVED lines=9> */
.L_x_85:
[----:B------:R-:W-:Y:S05]  /*3690*/  BSYNC B1 ;  /* 0x0000000000017941 */ /* 0x000fea0003800000 */
.L_x_84:
        /* <DEDUP_REMOVED lines=10> */
.L_x_87:
[----:B------:R-:W-:Y:S05]  /*3740*/  BSYNC B1 ;  /* 0x0000000000017941 */ /* 0x000fea0003800000 */
.L_x_86:
        /* <DEDUP_REMOVED lines=10> */
.L_x_89:
[----:B------:R-:W-:Y:S05]  /*37f0*/  BSYNC B1 ;  /* 0x0000000000017941 */ /* 0x000fea0003800000 */
.L_x_88:
        /* <DEDUP_REMOVED lines=9> */
.L_x_91:
[----:B------:R-:W-:Y:S05]  /*3890*/  BSYNC B1 ;  /* 0x0000000000017941 */ /* 0x000fea0003800000 */
.L_x_90:
        /* <DEDUP_REMOVED lines=9> */
.L_x_93:
[----:B------:R-:W-:Y:S05]  /*3930*/  BSYNC B1 ;  /* 0x0000000000017941 */ /* 0x000fea0003800000 */
.L_x_92:
        /* <DEDUP_REMOVED lines=10> */
.L_x_95:
[----:B------:R-:W-:Y:S05]  /*39e0*/  BSYNC B1 ;  /* 0x0000000000017941 */ /* 0x000fea0003800000 */
.L_x_94:
        /* <DEDUP_REMOVED lines=10> */
.L_x_97:
[----:B------:R-:W-:Y:S05]  /*3a90*/  BSYNC B1 ;  /* 0x0000000000017941 */ /* 0x000fea0003800000 */
.L_x_96:
        /* <DEDUP_REMOVED lines=9> */
.L_x_99:
[----:B------:R-:W-:Y:S05]  /*3b30*/  BSYNC B1 ;  /* 0x0000000000017941 */ /* 0x000fea0003800000 */
.L_x_98:
        /* <DEDUP_REMOVED lines=9> */
.L_x_101:
[----:B------:R-:W-:Y:S05]  /*3bd0*/  BSYNC B1 ;  /* 0x0000000000017941 */ /* 0x000fea0003800000 */
.L_x_100:
        /* <DEDUP_REMOVED lines=10> */
.L_x_103:
[----:B------:R-:W-:Y:S05]  /*3c80*/  BSYNC B1 ;  /* 0x0000000000017941 */ /* 0x000fea0003800000 */
.L_x_102:
        /* <DEDUP_REMOVED lines=10> */
.L_x_105:
[----:B------:R-:W-:Y:S05]  /*3d30*/  BSYNC B1 ;  /* 0x0000000000017941 */ /* 0x000fea0003800000 */
.L_x_104:
        /* <DEDUP_REMOVED lines=9> */
.L_x_107:
[----:B------:R-:W-:Y:S05]  /*3dd0*/  BSYNC B1 ;  /* 0x0000000000017941 */ /* 0x000fea0003800000 */
.L_x_106:
        /* <DEDUP_REMOVED lines=9> */
.L_x_109:
[----:B------:R-:W-:Y:S05]  /*3e70*/  BSYNC B1 ;  /* 0x0000000000017941 */ /* 0x000fea0003800000 */
.L_x_108:
        /* <DEDUP_REMOVED lines=10> */
.L_x_111:
[----:B------:R-:W-:Y:S05]  /*3f20*/  BSYNC B1 ;  /* 0x0000000000017941 */ /* 0x000fea0003800000 */
.L_x_110:
        /* <DEDUP_REMOVED lines=10> */
.L_x_113:
[----:B------:R-:W-:Y:S05]  /*3fd0*/  BSYNC B1 ;  /* 0x0000000000017941 */ /* 0x000fea0003800000 */
.L_x_112:
        /* <DEDUP_REMOVED lines=9> */
.L_x_115:
[----:B------:R-:W-:Y:S05]  /*4070*/  BSYNC B1 ;  /* 0x0000000000017941 */ /* 0x000fea0003800000 */
.L_x_114:
        /* <DEDUP_REMOVED lines=9> */
.L_x_117:
[----:B------:R-:W-:Y:S05]  /*4110*/  BSYNC B1 ;  /* 0x0000000000017941 */ /* 0x000fea0003800000 */
.L_x_116:
        /* <DEDUP_REMOVED lines=10> */
.L_x_119:
[----:B------:R-:W-:Y:S05]  /*41c0*/  BSYNC B1 ;  /* 0x0000000000017941 */ /* 0x000fea0003800000 */
.L_x_118:
        /* <DEDUP_REMOVED lines=10> */
.L_x_121:
[----:B------:R-:W-:Y:S05]  /*4270*/  BSYNC B1 ;  /* 0x0000000000017941 */ /* 0x000fea0003800000 */
.L_x_120:
        /* <DEDUP_REMOVED lines=9> */
.L_x_123:
[----:B------:R-:W-:Y:S05]  /*4310*/  BSYNC B1 ;  /* 0x0000000000017941 */ /* 0x000fea0003800000 */
.L_x_122:
        /* <DEDUP_REMOVED lines=9> */
.L_x_125:
[----:B------:R-:W-:Y:S05]  /*43b0*/  BSYNC B1 ;  /* 0x0000000000017941 */ /* 0x000fea0003800000 */
.L_x_124:
        /* <DEDUP_REMOVED lines=10> */
.L_x_127:
[----:B------:R-:W-:Y:S05]  /*4460*/  BSYNC B1 ;  /* 0x0000000000017941 */ /* 0x000fea0003800000 */
.L_x_126:
        /* <DEDUP_REMOVED lines=10> */
.L_x_129:
[----:B------:R-:W-:Y:S05]  /*4510*/  BSYNC B1 ;  /* 0x0000000000017941 */ /* 0x000fea0003800000 */
.L_x_128:
        /* <DEDUP_REMOVED lines=9> */
.L_x_131:
[----:B------:R-:W-:Y:S05]  /*45b0*/  BSYNC B1 ;  /* 0x0000000000017941 */ /* 0x000fea0003800000 */
.L_x_130:
        /* <DEDUP_REMOVED lines=9> */
.L_x_133:
[----:B------:R-:W-:Y:S05]  /*4650*/  BSYNC B1 ;  /* 0x0000000000017941 */ /* 0x000fea0003800000 */
.L_x_132:
        /* <DEDUP_REMOVED lines=10> */
.L_x_135:
[----:B------:R-:W-:Y:S05]  /*4700*/  BSYNC B1 ;  /* 0x0000000000017941 */ /* 0x000fea0003800000 */
.L_x_134:
        /* <DEDUP_REMOVED lines=10> */
.L_x_137:
[----:B------:R-:W-:Y:S05]  /*47b0*/  BSYNC B1 ;  /* 0x0000000000017941 */ /* 0x000fea0003800000 */
.L_x_136:
        /* <DEDUP_REMOVED lines=9> */
.L_x_139:
[----:B------:R-:W-:Y:S05]  /*4850*/  BSYNC B1 ;  /* 0x0000000000017941 */ /* 0x000fea0003800000 */
.L_x_138:
        /* <DEDUP_REMOVED lines=9> */
.L_x_141:
[----:B------:R-:W-:Y:S05]  /*48f0*/  BSYNC B1 ;  /* 0x0000000000017941 */ /* 0x000fea0003800000 */
.L_x_140:
        /* <DEDUP_REMOVED lines=10> */
.L_x_143:
[----:B------:R-:W-:Y:S05]  /*49a0*/  BSYNC B1 ;  /* 0x0000000000017941 */ /* 0x000fea0003800000 */
.L_x_142:
        /* <DEDUP_REMOVED lines=10> */
.L_x_145:
[----:B------:R-:W-:Y:S05]  /*4a50*/  BSYNC B1 ;  /* 0x0000000000017941 */ /* 0x000fea0003800000 */
.L_x_144:
        /* <DEDUP_REMOVED lines=9> */
.L_x_147:
[----:B------:R-:W-:Y:S05]  /*4af0*/  BSYNC B1 ;  /* 0x0000000000017941 */ /* 0x000fea0003800000 */
.L_x_146:
        /* <DEDUP_REMOVED lines=9> */
.L_x_149:
[----:B------:R-:W-:Y:S05]  /*4b90*/  BSYNC B1 ;  /* 0x0000000000017941 */ /* 0x000fea0003800000 */
.L_x_148:
        /* <DEDUP_REMOVED lines=10> */
.L_x_151:
[----:B------:R-:W-:Y:S05]  /*4c40*/  BSYNC B1 ;  /* 0x0000000000017941 */ /* 0x000fea0003800000 */
.L_x_150:
[----:B-----5:R-:W-:Y:S01]  /*4c50*/  HADD2.F32 R5, -RZ, R24.H0_H0 ;  /* 0x20000018ff057230 */ /* 0x020fe20000004100 */
[----:B------:R-:W-:Y:S01]  /*4c60*/  ISETP.GT.AND P0, PT, R4, 0x79, PT ;  /* 0x000000790400780c */ /* 0x000fe20003f04270 */
[----:B------:R-:W-:Y:S01]  /*4c70*/  @P2 IMAD.MOV.U32 R4, RZ, RZ, R10 ;  /* 0x000000ffff042224 */ /* 0x000fe200078e000a */
[----:B------:R-:W-:Y:S02]  /*4c80*/  BSSY B1, `(.L_x_152) ;  /* 0x000000a000017945 */ /* 0x000fe40003800000 */
[----:B------:R-:W-:Y:S01]  /*4c90*/  FMUL R5, R5, R90 ;  /* 0x0000005a05057220 */ /* 0x000fe20000400000 */
[----:B------:R-:W-:-:S03]  /*4ca0*/  ISETP.GT.AND P3, PT, R3, RZ, P0 ;  /* 0x000000ff0300720c */ /* 0x000fc60000764270 */
[----:B------:R-:W-:-:S05]  /*4cb0*/  FFMA R5, R84, R23, R5 ;  /* 0x0000001754057223 */ /* 0x000fca0000000005 */
[----:B------:R-:W-:-:S04]  /*4cc0*/  F2FP.F16.F32.PACK_AB R5, RZ, R5 ;  /* 0x00000005ff05723e */ /* 0x000fc800000000ff */
[----:B0-----:R-:W-:Y:S01]  /*4cd0*/  PRMT R14, R5, 0x7610, R14 ;  /* 0x00007610050e7816 */ /* 0x001fe2000000000e */
[----:B------:R-:W-:-:S05]  /*4ce0*/  @P2 IMAD.MOV.U32 R5, RZ, RZ, R11 ;  /* 0x000000ffff052224 */ /* 0x000fca00078e000b */
[----:B------:R0:W-:Y:S01]  /*4cf0*/  @P2 STG.E.U16 desc[UR38][R4.64+0xf0], R14 ;  /* 0x0000f00e04002986 */ /* 0x0001e2000c101526 */
[----:B------:R-:W-:Y:S05]  /*4d00*/  @!P3 BRA `(.L_x_153) ;  /* 0x000000000004b947 */ /* 0x000fea0003800000 */
[----:B------:R0:W5:Y:S02]  /*4d10*/  LDG.E.LTC128B.U16 R24, desc[UR38][R6.64+0xf2] ;  /* 0x0000f22606187981 */ /* 0x000164000c1e1520 */
.L_x_153:
[----:B------:R-:W-:Y:S05]  /*4d20*/  BSYNC B1 ;  /* 0x0000000000017941 */ /* 0x000fea0003800000 */
.L_x_152:
        /* <DEDUP_REMOVED lines=9> */
.L_x_155:
[----:B------:R-:W-:Y:S05]  /*4dc0*/  BSYNC B1 ;  /* 0x0000000000017941 */ /* 0x000fea0003800000 */
.L_x_154:
[----:B-----5:R-:W-:Y:S01]  /*4dd0*/  HADD2.F32 R5, -RZ, R24.H0_H0 ;  /* 0x20000018ff057230 */ /* 0x020fe20000004100 */
[----:B------:R-:W-:Y:S01]  /*4de0*/  ISETP.GT.AND P0, PT, R3, 0x8, P0 ;  /* 0x000000080300780c */ /* 0x000fe20000704270 */
[----:B0-----:R-:W-:Y:S01]  /*4df0*/  @P1 IMAD.MOV.U32 R4, RZ, RZ, R12 ;  /* 0x000000ffff041224 */ /* 0x001fe200078e000c */
[----:B------:R-:W-:Y:S02]  /*4e00*/  BSSY B1, `(.L_x_156) ;  /* 0x0000009000017945 */ /* 0x000fe40003800000 */
[----:B------:R-:W-:-:S04]  /*4e10*/  FMUL R5, R5, R90 ;  /* 0x0000005a05057220 */ /* 0x000fc80000400000 */
[----:B------:R-:W-:-:S05]  /*4e20*/  FFMA R5, R86, R23, R5 ;  /* 0x0000001756057223 */ /* 0x000fca0000000005 */
[----:B------:R-:W-:-:S04]  /*4e30*/  F2FP.F16.F32.PACK_AB R5, RZ, R5 ;  /* 0x00000005ff05723e */ /* 0x000fc800000000ff */
[----:B-1-3--:R-:W-:Y:S01]  /*4e40*/  PRMT R6, R5, 0x7610, R6 ;  /* 0x0000761005067816 */ /* 0x00afe20000000006 */
[----:B------:R-:W-:-:S05]  /*4e50*/  @P1 IMAD.MOV.U32 R5, RZ, RZ, R13 ;  /* 0x000000ffff051224 */ /* 0x000fca00078e000d */
[----:B------:R0:W-:Y:S01]  /*4e60*/  @P1 STG.E.U16 desc[UR38][R4.64+0xf0], R6 ;  /* 0x0000f00604001986 */ /* 0x0001e2000c101526 */
[----:B------:R-:W-:Y:S05]  /*4e70*/  @!P0 BRA `(.L_x_157) ;  /* 0x0000000000048947 */ /* 0x000fea0003800000 */
[----:B------:R1:W5:Y:S02]  /*4e80*/  LDG.E.LTC128B.U16 R24, desc[UR38][R8.64+0xf2] ;  /* 0x0000f22608187981 */ /* 0x000364000c1e1520 */
.L_x_157:
[----:B------:R-:W-:Y:S05]  /*4e90*/  BSYNC B1 ;  /* 0x0000000000017941 */ /* 0x000fea0003800000 */
.L_x_156:
[----:B------:R-:W-:Y:S05]  /*4ea0*/  @!P0 BRA `(.L_x_158) ;  /* 0x0000001000e88947 */ /* 0x000fea0003800000 */
[----:B-----5:R-:W-:-:S05]  /*4eb0*/  HADD2.F32 R3, -RZ, R24.H0_H0 ;  /* 0x20000018ff037230 */ /* 0x020fca0000004100 */
[----:B0-----:R-:W-:-:S04]  /*4ec0*/  FMUL R4, R3, R90 ;  /* 0x0000005a03047220 */ /* 0x001fc80000400000 */
[----:B------:R-:W-:-:S05]  /*4ed0*/  FFMA R4, R87, R23, R4 ;  /* 0x0000001757047223 */ /* 0x000fca0000000004 */
[----:B------:R-:W-:-:S05]  /*4ee0*/  F2FP.F16.F32.PACK_AB R4, RZ, R4 ;  /* 0x00000004ff04723e */ /* 0x000fca00000000ff */
[----:B------:R3:W-:Y:S01]  /*4ef0*/  STG.E.U16 desc[UR38][R12.64+0xf2], R4 ;  /* 0x0000f2040c007986 */ /* 0x0007e2000c101526 */
[----:B------:R-:W-:Y:S05]  /*4f00*/  BRA `(.L_x_158) ;  /* 0x0000001000d07947 */ /* 0x000fea0003800000 */
.L_x_33:
[----:B------:R-:W-:Y:S01]  /*4f10*/  ISETP.GT.AND P3, PT, R4, 0x1, PT ;  /* 0x000000010400780c */ /* 0x000fe20003f64270 */
[----:B------:R-:W-:Y:S01]  /*4f20*/  ULDC.64 UR4, c[0x0][0x5c0] ;  /* 0x0001700000047ab9 */ /* 0x000fe20000000a00 */
[-C--:B------:R-:W-:Y:S01]  /*4f30*/  FMUL R24, R24, R23.reuse ;  /* 0x0000001718187220 */ /* 0x080fe20000400000 */
[----:B------:R-:W-:Y:S01]  /*4f40*/  LEA R6, P4, R106, UR4, 0x1 ;  /* 0x000000046a067c11 */ /* 0x000fe2000f8808ff */
[-C--:B------:R-:W-:Y:S01]  /*4f50*/  FMUL R25, R25, R23.reuse ;  /* 0x0000001719197220 */ /* 0x080fe20000400000 */
[----:B------:R-:W-:Y:S01]  /*4f60*/  ISETP.GT.AND P0, PT, R3, RZ, P3 ;  /* 0x000000ff0300720c */ /* 0x000fe20001f04270 */
[-C--:B------:R-:W-:Y:S01]  /*4f70*/  FMUL R26, R26, R23.reuse ;  /* 0x000000171a1a7220 */ /* 0x080fe20000400000 */
[----:B------:R-:W-:Y:S01]  /*4f80*/  F2FP.F16.F32.PACK_AB R24, RZ, R24 ;  /* 0x00000018ff18723e */ /* 0x000fe200000000ff */
[-C--:B------:R-:W-:Y:S01]  /*4f90*/  FMUL R27, R27, R23.reuse ;  /* 0x000000171b1b7220 */ /* 0x080fe20000400000 */
[----:B------:R-:W-:Y:S01]  /*4fa0*/  LEA.HI.X R7, R106, UR5, R103, 0x1, P4 ;  /* 0x000000056a077c11 */ /* 0x000fe2000a0f0c67 */
[----:B------:R-:W-:Y:S01]  /*4fb0*/  FMUL R28, R28, R23 ;  /* 0x000000171c1c7220 */ /* 0x000fe20000400000 */
[----:B------:R-:W-:Y:S01]  /*4fc0*/  F2FP.F16.F32.PACK_AB R25, RZ, R25 ;  /* 0x00000019ff19723e */ /* 0x000fe200000000ff */
[-C--:B------:R-:W-:Y:S01]  /*4fd0*/  FMUL R29, R29, R23.reuse ;  /* 0x000000171d1d7220 */ /* 0x080fe20000400000 */
[----:B------:R-:W-:Y:S01]  /*4fe0*/  ISETP.GT.AND P2, PT, R3, 0x8, P2 ;  /* 0x000000080300780c */ /* 0x000fe20001744270 */
[----:B------:R-:W-:Y:S01]  /*4ff0*/  @P1 STG.E.U16 desc[UR38][R6.64], R24 ;  /* 0x0000001806001986 */ /* 0x000fe2000c101526 */
[----:B------:R-:W-:Y:S01]  /*5000*/  ISETP.GT.AND P1, PT, R4, 0x8, PT ;  /* 0x000000080400780c */ /* 0x000fe20003f24270 */
[-C--:B------:R-:W-:Y:S01]  /*5010*/  FMUL R30, R30, R23.reuse ;  /* 0x000000171e1e7220 */ /* 0x080fe20000400000 */
[C---:B------:R-:W-:Y:S01]  /*5020*/  SHF.L.U64.HI R5, R91.reuse, 0x1, R92 ;  /* 0x000000015b057819 */ /* 0x040fe2000001025c */
[----:B------:R-:W-:Y:S01]  /*5030*/  @P0 STG.E.U16 desc[UR38][R6.64+0x2], R25 ;  /* 0x0000021906000986 */ /* 0x000fe2000c101526 */
[----:B------:R-:W-:Y:S01]  /*5040*/  LEA R8, P5, R91, R6, 0x1 ;  /* 0x000000065b087211 */ /* 0x000fe200078a08ff */
[-C--:B------:R-:W-:Y:S01]  /*5050*/  FMUL R31, R31, R23.reuse ;  /* 0x000000171f1f7220 */ /* 0x080fe20000400000 */
[----:B------:R-:W-:Y:S01]  /*5060*/  ISETP.GT.AND P3, PT, R3, 0x8, P3 ;  /* 0x000000080300780c */ /* 0x000fe20001f64270 */
[-C--:B------:R-:W-:Y:S01]  /*5070*/  FMUL R32, R32, R23.reuse ;  /* 0x0000001720207220 */ /* 0x080fe20000400000 */
[----:B------:R-:W-:Y:S01]  /*5080*/  ISETP.GT.AND P0, PT, R4, 0x9, PT ;  /* 0x000000090400780c */ /* 0x000fe20003f04270 */
[----:B------:R-:W-:Y:S01]  /*5090*/  IMAD.X R9, R5, 0x1, R7, P5 ;  /* 0x0000000105097824 */ /* 0x000fe200028e0607 */
[----:B------:R-:W-:Y:S01]  /*50a0*/  ISETP.GT.AND P4, PT, R3, RZ, P1 ;  /* 0x000000ff0300720c */ /* 0x000fe20000f84270 */
[-C--:B------:R-:W-:Y:S01]  /*50b0*/  FMUL R33, R33, R23.reuse ;  /* 0x0000001721217220 */ /* 0x080fe20000400000 */
[----:B------:R-:W-:Y:S01]  /*50c0*/  F2FP.F16.F32.PACK_AB R26, RZ, R26 ;  /* 0x0000001aff1a723e */ /* 0x000fe200000000ff */
[-C--:B------:R-:W-:Y:S01]  /*50d0*/  FMUL R34, R34, R23.reuse ;  /* 0x0000001722227220 */ /* 0x080fe20000400000 */
[----:B------:R-:W-:Y:S01]  /*50e0*/  ISETP.GT.AND P5, PT, R3, RZ, P0 ;  /* 0x000000ff0300720c */ /* 0x000fe200007a4270 */
[----:B------:R-:W-:Y:S01]  /*50f0*/  FMUL R35, R35, R23 ;  /* 0x0000001723237220 */ /* 0x000fe20000400000 */
[----:B------:R-:W-:Y:S01]  /*5100*/  F2FP.F16.F32.PACK_AB R27, RZ, R27 ;  /* 0x0000001bff1b723e */ /* 0x000fe200000000ff */
[----:B------:R-:W-:Y:S01]  /*5110*/  @P2 STG.E.U16 desc[UR38][R8.64], R26 ;  /* 0x0000001a08002986 */ /* 0x000fe2000c101526 */
[----:B------:R-:W-:Y:S01]  /*5120*/  F2FP.F16.F32.PACK_AB R28, RZ, R28 ;  /* 0x0000001cff1c723e */ /* 0x000fe200000000ff */
[-C--:B------:R-:W-:Y:S01]  /*5130*/  FMUL R36, R36, R23.reuse ;  /* 0x0000001724247220 */ /* 0x080fe20000400000 */
[----:B------:R-:W-:Y:S01]  /*5140*/  ISETP.GT.AND P2, PT, R3, 0x8, P1 ;  /* 0x000000080300780c */ /* 0x000fe20000f44270 */
[----:B------:R-:W-:Y:S01]  /*5150*/  @P3 STG.E.U16 desc[UR38][R8.64+0x2], R27 ;  /* 0x0000021b08003986 */ /* 0x000fe2000c101526 */
[----:B------:R-:W-:Y:S01]  /*5160*/  ISETP.GT.AND P1, PT, R4, 0x10, PT ;  /* 0x000000100400780c */ /* 0x000fe20003f24270 */
[----:B------:R-:W-:Y:S01]  /*5170*/  FMUL R37, R37, R23 ;  /* 0x0000001725257220 */ /* 0x000fe20000400000 */
[----:B------:R-:W-:Y:S01]  /*5180*/  F2FP.F16.F32.PACK_AB R29, RZ, R29 ;  /* 0x0000001dff1d723e */ /* 0x000fe200000000ff */
[----:B------:R-:W-:Y:S01]  /*5190*/  @P4 STG.E.U16 desc[UR38][R6.64+0x10], R28 ;  /* 0x0000101c06004986 */ /* 0x000fe2000c101526 */
[C---:B------:R-:W-:Y:S01]  /*51a0*/  ISETP.GT.AND P3, PT, R3.reuse, 0x8, P0 ;  /* 0x000000080300780c */ /* 0x040fe20000764270 */
[-C--:B------:R-:W-:Y:S01]  /*51b0*/  FMUL R38, R38, R23.reuse ;  /* 0x0000001726267220 */ /* 0x080fe20000400000 */
[----:B------:R-:W-:Y:S01]  /*51c0*/  ISETP.GT.AND P0, PT, R4, 0x11, PT ;  /* 0x000000110400780c */ /* 0x000fe20003f04270 */
[----:B------:R-:W-:Y:S01]  /*51d0*/  @P5 STG.E.U16 desc[UR38][R6.64+0x12], R29 ;  /* 0x0000121d06005986 */ /* 0x000fe2000c101526 */
        /* <DEDUP_REMOVED lines=161> */
[----:B------:R-:W-:Y:S01]  /*5bf0*/  FMUL R87, R87, R23 ;  /* 0x0000001757577220 */ /* 0x000fe20000400000 */
[----:B------:R-:W-:-:S02]  /*5c00*/  F2FP.F16.F32.PACK_AB R62, RZ, R62 ;  /* 0x0000003eff3e723e */ /* 0x000fc400000000ff */
[C---:B------:R-:W-:Y:S02]  /*5c10*/  ISETP.GT.AND P5, PT, R3.reuse, RZ, P0 ;  /* 0x000000ff0300720c */ /* 0x040fe400007a4270 */
[----:B------:R-:W-:Y:S01]  /*5c20*/  F2FP.F16.F32.PACK_AB R63, RZ, R63 ;  /* 0x0000003fff3f723e */ /* 0x000fe200000000ff */
[----:B------:R-:W-:Y:S01]  /*5c30*/  @P2 STG.E.U16 desc[UR38][R8.64+0x90], R62 ;  /* 0x0000903e08002986 */ /* 0x000fe2000c101526 */
[----:B------:R-:W-:Y:S02]  /*5c40*/  F2FP.F16.F32.PACK_AB R64, RZ, R64 ;  /* 0x00000040ff40723e */ /* 0x000fe400000000ff */
[C---:B------:R-:W-:Y:S01]  /*5c50*/  ISETP.GT.AND P2, PT, R3.reuse, 0x8, P1 ;  /* 0x000000080300780c */ /* 0x040fe20000f44270 */
[----:B------:R-:W-:Y:S01]  /*5c60*/  @P3 STG.E.U16 desc[UR38][R8.64+0x92], R63 ;  /* 0x0000923f08003986 */ /* 0x000fe2000c101526 */
[----:B------:R-:W-:Y:S02]  /*5c70*/  ISETP.GT.AND P1, PT, R4, 0x58, PT ;  /* 0x000000580400780c */ /* 0x000fe40003f24270 */
[----:B------:R-:W-:Y:S01]  /*5c80*/  F2FP.F16.F32.PACK_AB R65, RZ, R65 ;  /* 0x00000041ff41723e */ /* 0x000fe200000000ff */
[----:B------:R-:W-:Y:S01]  /*5c90*/  @P4 STG.E.U16 desc[UR38][R6.64+0xa0], R64 ;  /* 0x0000a04006004986 */ /* 0x000fe2000c101526 */
[----:B------:R-:W-:-:S02]  /*5ca0*/  ISETP.GT.AND P3, PT, R3, 0x8, P0 ;  /* 0x000000080300780c */ /* 0x000fc40000764270 */
[----:B------:R-:W-:Y:S01]  /*5cb0*/  ISETP.GT.AND P0, PT, R4, 0x59, PT ;  /* 0x000000590400780c */ /* 0x000fe20003f04270 */
[----:B------:R-:W-:Y:S01]  /*5cc0*/  @P5 STG.E.U16 desc[UR38][R6.64+0xa2], R65 ;  /* 0x0000a24106005986 */ /* 0x000fe2000c101526 */
[C---:B------:R-:W-:Y:S02]  /*5cd0*/  ISETP.GT.AND P4, PT, R3.reuse, RZ, P1 ;  /* 0x000000ff0300720c */ /* 0x040fe40000f84270 */
[----:B------:R-:W-:Y:S02]  /*5ce0*/  F2FP.F16.F32.PACK_AB R66, RZ, R66 ;  /* 0x00000042ff42723e */ /* 0x000fe400000000ff */
[----:B------:R-:W-:Y:S02]  /*5cf0*/  ISETP.GT.AND P5, PT, R3, RZ, P0 ;  /* 0x000000ff0300720c */ /* 0x000fe400007a4270 */
[----:B------:R-:W-:Y:S01]  /*5d00*/  F2FP.F16.F32.PACK_AB R67, RZ, R67 ;  /* 0x00000043ff43723e */ /* 0x000fe200000000ff */
[----:B------:R-:W-:Y:S01]  /*5d10*/  @P2 STG.E.U16 desc[UR38][R8.64+0xa0], R66 ;  /* 0x0000a04208002986 */ /* 0x000fe2000c101526 */
[----:B------:R-:W-:-:S02]  /*5d20*/  F2FP.F16.F32.PACK_AB R68, RZ, R68 ;  /* 0x00000044ff44723e */ /* 0x000fc400000000ff */
[C---:B------:R-:W-:Y:S01]  /*5d30*/  ISETP.GT.AND P2, PT, R3.reuse, 0x8, P1 ;  /* 0x000000080300780c */ /* 0x040fe20000f44270 */
[----:B------:R-:W-:Y:S01]  /*5d40*/  @P3 STG.E.U16 desc[UR38][R8.64+0xa2], R67 ;  /* 0x0000a24308003986 */ /* 0x000fe2000c101526 */
[C---:B------:R-:W-:Y:S02]  /*5d50*/  ISETP.GT.AND P1, PT, R4.reuse, 0x60, PT ;  /* 0x000000600400780c */ /* 0x040fe40003f24270 */
[----:B------:R-:W-:Y:S01]  /*5d60*/  F2FP.F16.F32.PACK_AB R69, RZ, R69 ;  /* 0x00000045ff45723e */ /* 0x000fe200000000ff */
[----:B------:R-:W-:Y:S01]  /*5d70*/  @P4 STG.E.U16 desc[UR38][R6.64+0xb0], R68 ;  /* 0x0000b04406004986 */ /* 0x000fe2000c101526 */
[C---:B------:R-:W-:Y:S02]  /*5d80*/  ISETP.GT.AND P3, PT, R3.reuse, 0x8, P0 ;  /* 0x000000080300780c */ /* 0x040fe40000764270 */
[----:B------:R-:W-:Y:S01]  /*5d90*/  ISETP.GT.AND P0, PT, R4, 0x61, PT ;  /* 0x000000610400780c */ /* 0x000fe20003f04270 */
[----:B------:R-:W-:Y:S01]  /*5da0*/  @P5 STG.E.U16 desc[UR38][R6.64+0xb2], R69 ;  /* 0x0000b24506005986 */ /* 0x000fe2000c101526 */
[----:B------:R-:W-:-:S02]  /*5db0*/  ISETP.GT.AND P4, PT, R3, RZ, P1 ;  /* 0x000000ff0300720c */ /* 0x000fc40000f84270 */
[C---:B------:R-:W-:Y:S02]  /*5dc0*/  ISETP.GT.AND P5, PT, R3.reuse, RZ, P0 ;  /* 0x000000ff0300720c */ /* 0x040fe400007a4270 */
[----:B------:R-:W-:Y:S02]  /*5dd0*/  F2FP.F16.F32.PACK_AB R70, RZ, R70 ;  /* 0x00000046ff46723e */ /* 0x000fe400000000ff */
[----:B------:R-:W-:Y:S02]  /*5de0*/  F2FP.F16.F32.PACK_AB R71, RZ, R71 ;  /* 0x00000047ff47723e */ /* 0x000fe400000000ff */
[----:B------:R-:W-:Y:S01]  /*5df0*/  F2FP.F16.F32.PACK_AB R72, RZ, R72 ;  /* 0x00000048ff48723e */ /* 0x000fe200000000ff */
[----:B------:R-:W-:Y:S01]  /*5e00*/  @P2 STG.E.U16 desc[UR38][R8.64+0xb0], R70 ;  /* 0x0000b04608002986 */ /* 0x000fe2000c101526 */
[----:B------:R-:W-:Y:S02]  /*5e10*/  F2FP.F16.F32.PACK_AB R73, RZ, R73 ;  /* 0x00000049ff49723e */ /* 0x000fe400000000ff */
[C---:B------:R-:W-:Y:S01]  /*5e20*/  ISETP.GT.AND P1, PT, R3.reuse, 0x8, P1 ;  /* 0x000000080300780c */ /* 0x040fe20000f24270 */
[----:B------:R-:W-:Y:S01]  /*5e30*/  @P3 STG.E.U16 desc[UR38][R8.64+0xb2], R71 ;  /* 0x0000b24708003986 */ /* 0x000fe2000c101526 */
[----:B------:R-:W-:-:S02]  /*5e40*/  ISETP.GT.AND P2, PT, R3, 0x8, P0 ;  /* 0x000000080300780c */ /* 0x000fc40000744270 */
[C---:B------:R-:W-:Y:S01]  /*5e50*/  ISETP.GT.AND P0, PT, R4.reuse, 0x69, PT ;  /* 0x000000690400780c */ /* 0x040fe20003f04270 */
[----:B------:R-:W-:Y:S01]  /*5e60*/  @P4 STG.E.U16 desc[UR38][R6.64+0xc0], R72 ;  /* 0x0000c04806004986 */ /* 0x000fe2000c101526 */
[----:B------:R-:W-:Y:S02]  /*5e70*/  ISETP.GT.AND P4, PT, R4, 0x68, PT ;  /* 0x000000680400780c */ /* 0x000fe40003f84270 */
[----:B------:R-:W-:Y:S01]  /*5e80*/  F2FP.F16.F32.PACK_AB R74, RZ, R74 ;  /* 0x0000004aff4a723e */ /* 0x000fe200000000ff */
[----:B------:R-:W-:Y:S01]  /*5e90*/  @P5 STG.E.U16 desc[UR38][R6.64+0xc2], R73 ;  /* 0x0000c24906005986 */ /* 0x000fe2000c101526 */
[C---:B------:R-:W-:Y:S02]  /*5ea0*/  ISETP.GT.AND P5, PT, R3.reuse, RZ, P4 ;  /* 0x000000ff0300720c */ /* 0x040fe400027a4270 */
[----:B------:R-:W-:Y:S01]  /*5eb0*/  ISETP.GT.AND P3, PT, R3, RZ, P0 ;  /* 0x000000ff0300720c */ /* 0x000fe20000764270 */
[----:B------:R-:W-:Y:S01]  /*5ec0*/  @P1 STG.E.U16 desc[UR38][R8.64+0xc0], R74 ;  /* 0x0000c04a08001986 */ /* 0x000fe2000c101526 */
[----:B------:R-:W-:-:S02]  /*5ed0*/  F2FP.F16.F32.PACK_AB R75, RZ, R75 ;  /* 0x0000004bff4b723e */ /* 0x000fc400000000ff */
[----:B------:R-:W-:Y:S02]  /*5ee0*/  F2FP.F16.F32.PACK_AB R76, RZ, R76 ;  /* 0x0000004cff4c723e */ /* 0x000fe400000000ff */
[C---:B------:R-:W-:Y:S01]  /*5ef0*/  ISETP.GT.AND P4, PT, R3.reuse, 0x8, P4 ;  /* 0x000000080300780c */ /* 0x040fe20002784270 */
[----:B------:R-:W-:Y:S01]  /*5f00*/  @P2 STG.E.U16 desc[UR38][R8.64+0xc2], R75 ;  /* 0x0000c24b08002986 */ /* 0x000fe2000c101526 */
[----:B------:R-:W-:Y:S02]  /*5f10*/  F2FP.F16.F32.PACK_AB R77, RZ, R77 ;  /* 0x0000004dff4d723e */ /* 0x000fe400000000ff */
[C---:B------:R-:W-:Y:S01]  /*5f20*/  ISETP.GT.AND P2, PT, R4.reuse, 0x71, PT ;  /* 0x000000710400780c */ /* 0x040fe20003f44270 */
[----:B------:R-:W-:Y:S01]  /*5f30*/  @P5 STG.E.U16 desc[UR38][R6.64+0xd0], R76 ;  /* 0x0000d04c06005986 */ /* 0x000fe2000c101526 */
[----:B------:R-:W-:Y:S02]  /*5f40*/  ISETP.GT.AND P5, PT, R3, 0x8, P0 ;  /* 0x000000080300780c */ /* 0x000fe400007a4270 */
[C---:B------:R-:W-:Y:S01]  /*5f50*/  ISETP.GT.AND P1, PT, R4.reuse, 0x78, PT ;  /* 0x000000780400780c */ /* 0x040fe20003f24270 */
[----:B------:R-:W-:Y:S01]  /*5f60*/  @P3 STG.E.U16 desc[UR38][R6.64+0xd2], R77 ;  /* 0x0000d24d06003986 */ /* 0x000fe2000c101526 */
[----:B------:R-:W-:-:S02]  /*5f70*/  ISETP.GT.AND P3, PT, R4, 0x70, PT ;  /* 0x000000700400780c */ /* 0x000fc40003f64270 */
[----:B------:R-:W-:Y:S01]  /*5f80*/  ISETP.GT.AND P0, PT, R4, 0x79, PT ;  /* 0x000000790400780c */ /* 0x000fe20003f04270 */
[----:B------:R-:W-:Y:S01]  /*5f90*/  @P4 IMAD.MOV.U32 R4, RZ, RZ, R8 ;  /* 0x000000ffff044224 */ /* 0x000fe200078e0008 */
[----:B------:R-:W-:Y:S01]  /*5fa0*/  F2FP.F16.F32.PACK_AB R78, RZ, R78 ;  /* 0x0000004eff4e723e */ /* 0x000fe200000000ff */
[----:B------:R-:W-:Y:S01]  /*5fb0*/  @P4 IMAD.MOV.U32 R5, RZ, RZ, R9 ;  /* 0x000000ffff054224 */ /* 0x000fe200078e0009 */
[----:B------:R-:W-:Y:S02]  /*5fc0*/  F2FP.F16.F32.PACK_AB R79, RZ, R79 ;  /* 0x0000004fff4f723e */ /* 0x000fe400000000ff */
[----:B------:R-:W-:Y:S02]  /*5fd0*/  F2FP.F16.F32.PACK_AB R80, RZ, R80 ;  /* 0x00000050ff50723e */ /* 0x000fe400000000ff */
[----:B------:R0:W-:Y:S01]  /*5fe0*/  @P4 STG.E.U16 desc[UR38][R4.64+0xd0], R78 ;  /* 0x0000d04e04004986 */ /* 0x0001e2000c101526 */
[----:B------:R-:W-:Y:S02]  /*5ff0*/  ISETP.GT.AND P4, PT, R3, RZ, P2 ;  /* 0x000000ff0300720c */ /* 0x000fe40001784270 */
[----:B------:R-:W-:-:S02]  /*6000*/  F2FP.F16.F32.PACK_AB R81, RZ, R81 ;  /* 0x00000051ff51723e */ /* 0x000fc400000000ff */
[----:B------:R-:W-:Y:S02]  /*6010*/  ISETP.GT.AND P2, PT, R3, 0x8, P2 ;  /* 0x000000080300780c */ /* 0x000fe40001744270 */
[----:B------:R-:W-:Y:S02]  /*6020*/  F2FP.F16.F32.PACK_AB R82, RZ, R82 ;  /* 0x00000052ff52723e */ /* 0x000fe400000000ff */
[----:B------:R-:W-:Y:S02]  /*6030*/  F2FP.F16.F32.PACK_AB R83, RZ, R83 ;  /* 0x00000053ff53723e */ /* 0x000fe400000000ff */
[----:B------:R-:W-:Y:S01]  /*6040*/  F2FP.F16.F32.PACK_AB R84, RZ, R84 ;  /* 0x00000054ff54723e */ /* 0x000fe200000000ff */
[----:B0-----:R-:W-:Y:S01]  /*6050*/  @P5 IMAD.MOV.U32 R4, RZ, RZ, R8 ;  /* 0x000000ffff045224 */ /* 0x001fe200078e0008 */
[----:B------:R-:W-:Y:S01]  /*6060*/  F2FP.F16.F32.PACK_AB R85, RZ, R85 ;  /* 0x00000055ff55723e */ /* 0x000fe200000000ff */
[----:B------:R-:W-:Y:S01]  /*6070*/  @P5 IMAD.MOV.U32 R5, RZ, RZ, R9 ;  /* 0x000000ffff055224 */ /* 0x000fe200078e0009 */
[----:B------:R-:W-:-:S02]  /*6080*/  F2FP.F16.F32.PACK_AB R86, RZ, R86 ;  /* 0x00000056ff56723e */ /* 0x000fc400000000ff */
[----:B------:R-:W-:Y:S02]  /*6090*/  F2FP.F16.F32.PACK_AB R87, RZ, R87 ;  /* 0x00000057ff57723e */ /* 0x000fe400000000ff */
[----:B------:R0:W-:Y:S01]  /*60a0*/  @P5 STG.E.U16 desc[UR38][R4.64+0xd2], R79 ;  /* 0x0000d24f04005986 */ /* 0x0001e2000c101526 */
[C---:B------:R-:W-:Y:S02]  /*60b0*/  ISETP.GT.AND P5, PT, R3.reuse, RZ, P3 ;  /* 0x000000ff0300720c */ /* 0x040fe40001fa4270 */
[----:B------:R-:W-:-:S11]  /*60c0*/  ISETP.GT.AND P3, PT, R3, 0x8, P3 ;  /* 0x000000080300780c */ /* 0x000fd60001f64270 */
[----:B0-----:R-:W-:Y:S02]  /*60d0*/  @P5 IMAD.MOV.U32 R4, RZ, RZ, R6 ;  /* 0x000000ffff045224 */ /* 0x001fe400078e0006 */
[----:B------:R-:W-:-:S05]  /*60e0*/  @P5 IMAD.MOV.U32 R5, RZ, RZ, R7 ;  /* 0x000000ffff055224 */ /* 0x000fca00078e0007 */
[----:B------:R0:W-:Y:S01]  /*60f0*/  @P5 STG.E.U16 desc[UR38][R4.64+0xe0], R80 ;  /* 0x0000e05004005986 */ /* 0x0001e2000c101526 */
[C---:B------:R-:W-:Y:S02]  /*6100*/  ISETP.GT.AND P5, PT, R3.reuse, RZ, P0 ;  /* 0x000000ff0300720c */ /* 0x040fe400007a4270 */
[----:B------:R-:W-:Y:S01]  /*6110*/  ISETP.GT.AND P0, PT, R3, 0x8, P0 ;  /* 0x000000080300780c */ /* 0x000fe20000704270 */
[----:B0-----:R-:W-:Y:S02]  /*6120*/  @P4 IMAD.MOV.U32 R4, RZ, RZ, R6 ;  /* 0x000000ffff044224 */ /* 0x001fe400078e0006 */
[----:B------:R-:W-:-:S05]  /*6130*/  @P4 IMAD.MOV.U32 R5, RZ, RZ, R7 ;  /* 0x000000ffff054224 */ /* 0x000fca00078e0007 */
[----:B------:R0:W-:Y:S01]  /*6140*/  @P4 STG.E.U16 desc[UR38][R4.64+0xe2], R81 ;  /* 0x0000e25104004986 */ /* 0x0001e2000c101526 */
[C---:B------:R-:W-:Y:S02]  /*6150*/  ISETP.GT.AND P4, PT, R3.reuse, RZ, P1 ;  /* 0x000000ff0300720c */ /* 0x040fe40000f84270 */
[----:B------:R-:W-:Y:S01]  /*6160*/  ISETP.GT.AND P1, PT, R3, 0x8, P1 ;  /* 0x000000080300780c */ /* 0x000fe20000f24270 */
[----:B0-----:R-:W-:Y:S02]  /*6170*/  @P3 IMAD.MOV.U32 R4, RZ, RZ, R8 ;  /* 0x000000ffff043224 */ /* 0x001fe400078e0008 */
[----:B------:R-:W-:-:S05]  /*6180*/  @P3 IMAD.MOV.U32 R5, RZ, RZ, R9 ;  /* 0x000000ffff053224 */ /* 0x000fca00078e0009 */
[----:B------:R0:W-:Y:S02]  /*6190*/  @P3 STG.E.U16 desc[UR38][R4.64+0xe0], R82 ;  /* 0x0000e05204003986 */ /* 0x0001e4000c101526 */
[----:B0-----:R-:W-:Y:S02]  /*61a0*/  @P2 IMAD.MOV.U32 R4, RZ, RZ, R8 ;  /* 0x000000ffff042224 */ /* 0x001fe400078e0008 */
[----:B------:R-:W-:-:S05]  /*61b0*/  @P2 IMAD.MOV.U32 R5, RZ, RZ, R9 ;  /* 0x000000ffff052224 */ /* 0x000fca00078e0009 */
[----:B------:R0:W-:Y:S02]  /*61c0*/  @P2 STG.E.U16 desc[UR38][R4.64+0xe2], R83 ;  /* 0x0000e25304002986 */ /* 0x0001e4000c101526 */
[----:B0-----:R-:W-:Y:S02]  /*61d0*/  @P4 IMAD.MOV.U32 R4, RZ, RZ, R6 ;  /* 0x000000ffff044224 */ /* 0x001fe400078e0006 */
[----:B------:R-:W-:-:S05]  /*61e0*/  @P4 IMAD.MOV.U32 R5, RZ, RZ, R7 ;  /* 0x000000ffff054224 */ /* 0x000fca00078e0007 */
[----:B------:R0:W-:Y:S04]  /*61f0*/  @P4 STG.E.U16 desc[UR38][R4.64+0xf0], R84 ;  /* 0x0000f05404004986 */ /* 0x0001e8000c101526 */
[----:B------:R1:W-:Y:S01]  /*6200*/  @P5 STG.E.U16 desc[UR38][R6.64+0xf2], R85 ;  /* 0x0000f25506005986 */ /* 0x0003e2000c101526 */
[----:B0-----:R-:W-:Y:S02]  /*6210*/  @P1 IMAD.MOV.U32 R4, RZ, RZ, R8 ;  /* 0x000000ffff041224 */ /* 0x001fe400078e0008 */
[----:B------:R-:W-:-:S05]  /*6220*/  @P1 IMAD.MOV.U32 R5, RZ, RZ, R9 ;  /* 0x000000ffff051224 */ /* 0x000fca00078e0009 */
[----:B------:R1:W-:Y:S04]  /*6230*/  @P1 STG.E.U16 desc[UR38][R4.64+0xf0], R86 ;  /* 0x0000f05604001986 */ /* 0x0003e8000c101526 */
[----:B------:R1:W-:Y:S02]  /*6240*/  @P0 STG.E.U16 desc[UR38][R8.64+0xf2], R87 ;  /* 0x0000f25708000986 */ /* 0x0003e4000c101526 */
.L_x_158:
[----:B------:R-:W-:Y:S05]  /*6250*/  BSYNC B0 ;  /* 0x0000000000007941 */ /* 0x000fea0003800000 */
.L_x_32:
[----:B------:R-:W-:Y:S01]  /*6260*/  IADD3 R16, P0, R16, UR36, RZ ;  /* 0x0000002410107c10 */ /* 0x000fe2000ff1e0ff */
[----:B------:R-:W-:Y:S01]  /*6270*/  ULDC.64 UR4, c[0x0][0x650] ;  /* 0x0001940000047ab9 */ /* 0x000fe20000000a00 */
[----:B------:R-:W-:Y:S01]  /*6280*/  PRMT R3, RZ, 0x7610, R3 ;  /* 0x00007610ff037816 */ /* 0x000fe20000000003 */
[----:B------:R-:W-:Y:S01]  /*6290*/  IMAD.MOV.U32 R100, RZ, RZ, -0x1 ;  /* 0xffffffffff647424 */ /* 0x000fe200078e00ff */
[----:B------:R-:W-:Y:S01]  /*62a0*/  IADD3.X R17, R17, UR42, RZ, P0, !PT ;  /* 0x0000002a11117c10 */ /* 0x000fe200087fe4ff */
[----:B------:R-:W-:Y:S01]  /*62b0*/  IMAD.MOV.U32 R101, RZ, RZ, -0x1 ;  /* 0xffffffffff657424 */ /* 0x000fe200078e00ff */
[----:B------:R-:W-:-:S04]  /*62c0*/  ISETP.GE.U32.AND P0, PT, R16, UR4, PT ;  /* 0x0000000410007c0c */ /* 0x000fc8000bf06070 */
[----:B------:R-:W-:-:S13]  /*62d0*/  ISETP.GE.U32.AND.EX P0, PT, R17, UR5, PT, P0 ;  /* 0x0000000511007c0c */ /* 0x000fda000bf06100 */
[----:B------:R-:W-:Y:S05]  /*62e0*/  @P0 BRA `(.L_x_159) ;  /* 0x00000004004c0947 */ /* 0x000fea0003800000 */
[----:B------:R-:W0:Y:S01]  /*62f0*/  LDC.64 R10, c[0x0][0x628] ;  /* 0x00018a00ff0a7b82 */ /* 0x000e220000000a00 */
[----:B---3--:R-:W3:Y:S01]  /*6300*/  S2R R12, SR_CTAID.X ;  /* 0x00000000000c7919 */ /* 0x008ee20000002500 */
[----:B-12-4-:R-:W-:Y:S02]  /*6310*/  IMAD.MOV.U32 R8, RZ, RZ, R16 ;  /* 0x000000ffff087224 */ /* 0x016fe400078e0010 */
[----:B------:R-:W-:Y:S01]  /*6320*/  IMAD.MOV.U32 R9, RZ, RZ, R17 ;  /* 0x000000ffff097224 */ /* 0x000fe200078e0011 */
[----:B------:R-:W1:Y:S03]  /*6330*/  S2R R20, SR_CTAID.Y ;  /* 0x0000000000147919 */ /* 0x000e660000002600 */
[----:B------:R-:W2:Y:S08]  /*6340*/  LDC R0, c[0x0][0x630] ;  /* 0x00018c00ff007b82 */ /* 0x000eb00000000800 */
[----:B------:R-:W4:Y:S01]  /*6350*/  LDC.64 R14, c[0x0][0x620] ;  /* 0x00018800ff0e7b82 */ /* 0x000f220000000a00 */
[----:B0-----:R-:W-:-:S04]  /*6360*/  ISETP.NE.U32.AND P0, PT, R10, RZ, PT ;  /* 0x000000ff0a00720c */ /* 0x001fc80003f05070 */
[----:B------:R-:W-:-:S13]  /*6370*/  ISETP.NE.AND.EX P0, PT, R11, RZ, PT, P0 ;  /* 0x000000ff0b00720c */ /* 0x000fda0003f05300 */
[----:B-1234-:R-:W-:Y:S05]  /*6380*/  @!P0 BRA `(.L_x_160) ;  /* 0x0000000000288947 */ /* 0x01efea0003800000 */
        /* <DEDUP_REMOVED lines=10> */
.L_x_160:
[-CC-:B------:R-:W-:Y:S01]  /*6430*/  SHF.R.U64 R101, R8, R0.reuse, R9.reuse ;  /* 0x0000000008657219 */ /* 0x180fe20000001209 */
[----:B------:R-:W0:Y:S01]  /*6440*/  LDC.64 R26, c[0x0][0x640] ;  /* 0x00019000ff1a7b82 */ /* 0x000e220000000a00 */
[----:B------:R-:W-:Y:S01]  /*6450*/  SHF.R.U32.HI R0, RZ, R0, R9 ;  /* 0x00000000ff007219 */ /* 0x000fe20000011609 */
[----:B------:R-:W-:Y:S01]  /*6460*/  ULDC UR4, c[0x0][0x150] ;  /* 0x0000540000047ab9 */ /* 0x000fe20000000800 */
[----:B------:R-:W-:Y:S02]  /*6470*/  IADD3 R3, P0, RZ, -R101, RZ ;  /* 0x80000065ff037210 */ /* 0x000fe40007f1e0ff */
[----:B------:R-:W-:-:S03]  /*6480*/  I2FP.F32.U32 R7, R12 ;  /* 0x0000000c00077245 */ /* 0x000fc60000201000 */
[----:B------:R-:W1:Y:S01]  /*6490*/  LDC R6, c[0x0][0x618] ;  /* 0x00018600ff067b82 */ /* 0x000e620000000800 */
[----:B------:R-:W-:Y:S02]  /*64a0*/  IMAD.X R5, RZ, RZ, ~R0, P0 ;  /* 0x000000ffff057224 */ /* 0x000fe400000e0e00 */
[----:B------:R-:W-:Y:S01]  /*64b0*/  FMUL R7, R7, UR4 ;  /* 0x0000000407077c20 */ /* 0x000fe20008400000 */
[----:B------:R-:W-:Y:S01]  /*64c0*/  ULDC UR4, c[0x0][0x154] ;  /* 0x0000550000047ab9 */ /* 0x000fe20000000800 */
[-C--:B------:R-:W-:Y:S02]  /*64d0*/  IMAD R0, R5, R14.reuse, RZ ;  /* 0x0000000e05007224 */ /* 0x080fe400078e02ff */
[C---:B------:R-:W-:Y:S01]  /*64e0*/  IMAD.WIDE.U32 R4, R3.reuse, R14, R16 ;  /* 0x0000000e03047225 */ /* 0x040fe200078e0010 */
[----:B------:R-:W2:Y:S01]  /*64f0*/  LDC R8, c[0x0][0x608] ;  /* 0x00018200ff087b82 */ /* 0x000ea20000000800 */
[----:B------:R-:W3:Y:S02]  /*6500*/  F2I.U32.TRUNC.NTZ R7, R7 ;  /* 0x0000000700077305 */ /* 0x000ee4000020f000 */
[----:B------:R-:W-:Y:S01]  /*6510*/  IMAD R3, R3, R15, R0 ;  /* 0x0000000f03037224 */ /* 0x000fe200078e0200 */
[----:B------:R-:W-:-:S03]  /*6520*/  I2FP.F32.U32 R0, R20 ;  /* 0x0000001400007245 */ /* 0x000fc60000201000 */
[----:B------:R-:W-:Y:S01]  /*6530*/  IMAD.IADD R3, R5, 0x1, R3 ;  /* 0x0000000105037824 */ /* 0x000fe200078e0203 */
[----:B------:R-:W4:Y:S01]  /*6540*/  LDC R11, c[0x0][0x658] ;  /* 0x00019600ff0b7b82 */ /* 0x000f220000000800 */
[----:B0-----:R-:W-:-:S04]  /*6550*/  ISETP.NE.U32.AND P0, PT, R26, RZ, PT ;  /* 0x000000ff1a00720c */ /* 0x001fc80003f05070 */
[----:B------:R-:W-:-:S03]  /*6560*/  ISETP.NE.AND.EX P0, PT, R27, RZ, PT, P0 ;  /* 0x000000ff1b00720c */ /* 0x000fc60003f05300 */
[----:B------:R-:W0:Y:S01]  /*6570*/  LDC R9, c[0x0][0x144] ;  /* 0x00005100ff097b82 */ /* 0x000e220000000800 */
[-C--:B-1----:R-:W-:Y:S01]  /*6580*/  SHF.R.U64 R10, R4, R6.reuse, R3 ;  /* 0x00000006040a7219 */ /* 0x082fe20000001203 */
[----:B---3--:R-:W-:Y:S01]  /*6590*/  IMAD.MOV R7, RZ, RZ, -R7 ;  /* 0x000000ffff077224 */ /* 0x008fe200078e0a07 */
[----:B------:R-:W-:Y:S01]  /*65a0*/  SHF.R.U32.HI R3, RZ, R6, R3 ;  /* 0x00000006ff037219 */ /* 0x000fe20000011603 */
[----:B------:R-:W-:-:S04]  /*65b0*/  FMUL R6, R0, UR4 ;  /* 0x0000000400067c20 */ /* 0x000fc80008400000 */
[----:B------:R-:W1:Y:S01]  /*65c0*/  LDC R21, c[0x0][0x148] ;  /* 0x00005200ff157b82 */ /* 0x000e620000000800 */
[----:B------:R3:W0:Y:S01]  /*65d0*/  F2I.U32.TRUNC.NTZ R14, R6 ;  /* 0x00000006000e7305 */ /* 0x000622000020f000 */
[-CC-:B--2---:R-:W-:Y:S02]  /*65e0*/  SHF.R.U64 R13, R10, R8.reuse, R3.reuse ;  /* 0x000000080a0d7219 */ /* 0x184fe40000001203 */
[----:B------:R-:W-:-:S04]  /*65f0*/  SHF.R.U32.HI R0, RZ, R8, R3 ;  /* 0x00000008ff007219 */ /* 0x000fc80000011603 */
[----:B-----5:R-:W2:Y:S01]  /*6600*/  LDC R24, c[0x0][0x648] ;  /* 0x00019200ff187b82 */ /* 0x020ea20000000800 */
[-CC-:B----4-:R-:W-:Y:S02]  /*6610*/  SHF.R.U64 R15, R13, R11.reuse, R0.reuse ;  /* 0x0000000b0d0f7219 */ /* 0x190fe40000001200 */
[----:B------:R-:W-:-:S03]  /*6620*/  SHF.R.U32.HI R5, RZ, R11, R0 ;  /* 0x0000000bff057219 */ /* 0x000fc60000011600 */
[----:B------:R-:W-:Y:S02]  /*6630*/  IMAD.MOV.U32 R4, RZ, RZ, R15 ;  /* 0x000000ffff047224 */ /* 0x000fe400078e000f */
[----:B------:R-:W4:Y:S01]  /*6640*/  LDC R28, c[0x0][0x638] ;  /* 0x00018e00ff1c7b82 */ /* 0x000f220000000800 */
[----:B0-----:R-:W-:-:S07]  /*6650*/  IMAD R25, R9, R7, R12 ;  /* 0x0000000709197224 */ /* 0x001fce00078e020c */
[----:B------:R-:W0:Y:S08]  /*6660*/  LDC R29, c[0x0][0x610] ;  /* 0x00018400ff1d7b82 */ /* 0x000e300000000800 */
[----:B------:R-:W0:Y:S01]  /*6670*/  LDC R30, c[0x0][0x600] ;  /* 0x00018000ff1e7b82 */ /* 0x000e220000000800 */
[----:B-123--:R-:W-:Y:S05]  /*6680*/  @!P0 BRA `(.L_x_161) ;  /* 0x0000000000288947 */ /* 0x00efea0003800000 */
[----:B------:R-:W1:Y:S02]  /*6690*/  LDC R0, c[0x0][0x64c] ;  /* 0x00019300ff007b82 */ /* 0x000e640000000800 */
[----:B-1----:R-:W-:-:S05]  /*66a0*/  IADD3 R3, P0, R15, R0, RZ ;  /* 0x000000000f037210 */ /* 0x002fca0007f1e0ff */
        /* <DEDUP_REMOVED lines=8> */
.L_x_161:
[----:B------:R-:W-:Y:S01]  /*6730*/  ISETP.NE.AND P0, PT, R2, 0x1, PT ;  /* 0x000000010200780c */ /* 0x000fe20003f05270 */
[----:B------:R-:W-:Y:S01]  /*6740*/  IMAD.MOV R14, RZ, RZ, -R14 ;  /* 0x000000ffff0e7224 */ /* 0x000fe200078e0a0e */
[----:B------:R-:W-:Y:S02]  /*6750*/  SHF.R.U64 R3, R4, R24, R5 ;  /* 0x0000001804037219 */ /* 0x000fe40000001205 */
[----:B------:R-:W-:Y:S02]  /*6760*/  LOP3.LUT R0, R13, R98, RZ, 0xc0, !PT ;  /* 0x000000620d007212 */ /* 0x000fe400078ec0ff */
[----:B------:R-:W-:Y:S01]  /*6770*/  LOP3.LUT R10, R10, R97, RZ, 0xc0, !PT ;  /* 0x000000610a0a7212 */ /* 0x000fe200078ec0ff */
[----:B------:R-:W-:Y:S02]  /*6780*/  IMAD.MOV R4, RZ, RZ, -R3 ;  /* 0x000000ffff047224 */ /* 0x000fe400078e0a03 */
[----:B------:R-:W-:Y:S02]  /*6790*/  IMAD R0, R93, R3, R0 ;  /* 0x000000035d007224 */ /* 0x000fe400078e0200 */
[----:B----4-:R-:W-:-:S02]  /*67a0*/  IMAD R3, R4, R28, R15 ;  /* 0x0000001c04037224 */ /* 0x010fc400078e020f */
[----:B------:R-:W-:Y:S02]  /*67b0*/  @P0 IMAD R25, R21, R14, R20 ;  /* 0x0000000e15190224 */ /* 0x000fe400078e0214 */
[----:B0-----:R-:W-:Y:S02]  /*67c0*/  IMAD R5, R3, R30, R10 ;  /* 0x0000001e03057224 */ /* 0x001fe400078e020a */
[----:B------:R-:W-:Y:S02]  /*67d0*/  IMAD R0, R0, R29, R25 ;  /* 0x0000001d00007224 */ /* 0x000fe400078e0219 */
[----:B------:R-:W-:-:S03]  /*67e0*/  IMAD.MOV.U32 R4, RZ, RZ, 0x1 ;  /* 0x00000001ff047424 */ /* 0x000fc600078e00ff */
[----:B------:R-:W-:Y:S02]  /*67f0*/  SEL R100, R5, R0, !P0 ;  /* 0x0000000005647207 */ /* 0x000fe40004000000 */
[----:B------:R-:W-:Y:S02]  /*6800*/  PRMT R3, R4, 0x7610, R3 ;  /* 0x0000761004037816 */ /* 0x000fe40000000003 */
[----:B------:R-:W-:-:S07]  /*6810*/  SEL R0, R0, R5, !P0 ;  /* 0x0000000500007207 */ /* 0x000fce0004000000 */
.L_x_159:
[----:B------:R-:W-:Y:S01]  /*6820*/  LOP3.LUT P0, RZ, R3, 0xff, RZ, 0xc0, !PT ;  /* 0x000000ff03ff7812 */ /* 0x000fe2000780c0ff */
[----:B------:R-:W-:Y:S01]  /*6830*/  UIMAD.WIDE.U32 UR4, UR41, -0x33333333, URZ ;  /* 0xcccccccd290478a5 */ /* 0x000fe2000f8e003f */
[----:B------:R-:W-:-:S03]  /*6840*/  IMAD.MOV.U32 R103, RZ, RZ, R0 ;  /* 0x000000ffff677224 */ /* 0x000fc600078e0000 */
[----:B------:R-:W-:-:S04]  /*6850*/  USHF.R.U32.HI UR4, URZ, 0x2, UR5 ;  /* 0x000000023f047899 */ /* 0x000fc80008011605 */
[----:B------:R-:W-:-:S04]  /*6860*/  UIMAD UR41, UR4, -0x5, UR41 ;  /* 0xfffffffb042978a4 */ /* 0x000fc8000f8e0229 */
[----:B------:R-:W-:Y:S08]  /*6870*/  @P0 BRA `(.L_x_162) ;  /* 0xffffffac00100947 */ /* 0x000ff0000383ffff */
[----:B------:R-:W-:Y:S05]  /*6880*/  EXIT ;  /* 0x000000000000794d */ /* 0x000fea0003800000 */
.L_x_7:
        /* <DEDUP_REMOVED lines=26> */
.L_x_164:
[----:B------:R-:W0:Y:S01]  /*6a30*/  LDC.64 R28, c[0x0][0x640] ;  /* 0x00019000ff1c7b82 */ /* 0x000e220000000a00 */
[-CC-:B------:R-:W-:Y:S01]  /*6a40*/  SHF.R.U64 R21, R14, R8.reuse, R15.reuse ;  /* 0x000000080e157219 */ /* 0x180fe2000000120f */
[----:B------:R-:W-:Y:S01]  /*6a50*/  IMAD.MOV.U32 R31, RZ, RZ, 0x1 ;  /* 0x00000001ff1f7424 */ /* 0x000fe200078e00ff */
[----:B------:R-:W-:Y:S02]  /*6a60*/  SHF.R.U32.HI R7, RZ, R8, R15 ;  /* 0x00000008ff077219 */ /* 0x000fe4000001160f */
[----:B------:R-:W-:-:S03]  /*6a70*/  IADD3 R13, P0, RZ, -R21, RZ ;  /* 0x80000015ff0d7210 */ /* 0x000fc60007f1e0ff */
[----:B------:R-:W1:Y:S02]  /*6a80*/  LDC R12, c[0x0][0x618] ;  /* 0x00018600ff0c7b82 */ /* 0x000e640000000800 */
[----:B------:R-:W-:Y:S02]  /*6a90*/  IMAD.X R7, RZ, RZ, ~R7, P0 ;  /* 0x000000ffff077224 */ /* 0x000fe400000e0e07 */
[----:B------:R-:W-:-:S04]  /*6aa0*/  IMAD.WIDE.U32 R10, R13, R24, R16 ;  /* 0x000000180d0a7225 */ /* 0x000fc800078e0010 */
[----:B------:R-:W2:Y:S01]  /*6ab0*/  LDC R14, c[0x0][0x608] ;  /* 0x00018200ff0e7b82 */ /* 0x000ea20000000800 */
[----:B------:R-:W-:-:S04]  /*6ac0*/  IMAD R8, R7, R24, RZ ;  /* 0x0000001807087224 */ /* 0x000fc800078e02ff */
[----:B------:R-:W-:-:S03]  /*6ad0*/  IMAD R7, R13, R25, R8 ;  /* 0x000000190d077224 */ /* 0x000fc600078e0208 */
[----:B------:R-:W3:Y:S01]  /*6ae0*/  LDC R26, c[0x0][0x658] ;  /* 0x00019600ff1a7b82 */ /* 0x000ee20000000800 */
[----:B------:R-:W-:Y:S01]  /*6af0*/  IMAD.IADD R7, R11, 0x1, R7 ;  /* 0x000000010b077824 */ /* 0x000fe200078e0207 */
[----:B0-----:R-:W-:Y:S01]  /*6b00*/  ISETP.NE.U32.AND P0, PT, R28, RZ, PT ;  /* 0x000000ff1c00720c */ /* 0x001fe20003f05070 */
[----:B------:R-:W-:-:S03]  /*6b10*/  IMAD.MOV.U32 R11, RZ, RZ, -0x1 ;  /* 0xffffffffff0b7424 */ /* 0x000fc600078e00ff */
        /* <DEDUP_REMOVED lines=8> */
[-C--:B---3--:R-:W-:Y:S02]  /*6ba0*/  SHF.L.U32 R10, R11, R26.reuse, RZ ;  /* 0x0000001a0b0a7219 */ /* 0x088fe400000006ff */
[--C-:B------:R-:W-:Y:S02]  /*6bb0*/  SHF.R.U64 R24, R22, R26, R7.reuse ;  /* 0x0000001a16187219 */ /* 0x100fe40000001207 */
[----:B------:R-:W-:Y:S02]  /*6bc0*/  LOP3.LUT R33, RZ, R10, RZ, 0x33, !PT ;  /* 0x0000000aff217212 */ /* 0x000fe400078e33ff */
[----:B------:R-:W-:Y:S01]  /*6bd0*/  SHF.R.U32.HI R11, RZ, R26, R7 ;  /* 0x0000001aff0b7219 */ /* 0x000fe20000011607 */
[----:B------:R-:W3:Y:S01]  /*6be0*/  LDC R30, c[0x0][0x610] ;  /* 0x00018400ff1e7b82 */ /* 0x000ee20000000800 */
[----:B------:R-:W-:Y:S01]  /*6bf0*/  IMAD.MOV.U32 R10, RZ, RZ, R24 ;  /* 0x000000ffff0a7224 */ /* 0x000fe200078e0018 */
[----:B------:R-:W-:Y:S06]  /*6c00*/  @!P0 BRA `(.L_x_165) ;  /* 0x0000000000288947 */ /* 0x000fec0003800000 */
        /* <DEDUP_REMOVED lines=10> */
.L_x_165:
[----:B------:R-:W-:Y:S02]  /*6cb0*/  ISETP.NE.AND P0, PT, R2, 0x1, PT ;  /* 0x000000010200780c */ /* 0x000fe40003f05270 */
[----:B-1----:R-:W-:Y:S01]  /*6cc0*/  SHF.R.U64 R8, R10, R8, R11 ;  /* 0x000000080a087219 */ /* 0x002fe2000000120b */
[----:B0-----:R-:W-:Y:S01]  /*6cd0*/  VIADD R11, R25, 0xffffffff ;  /* 0xffffffff190b7836 */ /* 0x001fe20000000000 */
[----:B------:R-:W-:Y:S02]  /*6ce0*/  SHF.L.U32 R31, R31, R26, RZ ;  /* 0x0000001a1f1f7219 */ /* 0x000fe400000006ff */
[----:B------:R-:W-:Y:S01]  /*6cf0*/  LOP3.LUT R5, R22, R33, RZ, 0xc0, !PT ;  /* 0x0000002116057212 */ /* 0x000fe200078ec0ff */
[----:B------:R-:W-:-:S04]  /*6d00*/  IMAD.MOV R7, RZ, RZ, -R8 ;  /* 0x000000ffff077224 */ /* 0x000fc800078e0a08 */
[----:B------:R-:W-:Y:S02]  /*6d10*/  IMAD R5, R31, R8, R5 ;  /* 0x000000081f057224 */ /* 0x000fe400078e0205 */
[----:B------:R-:W-:Y:S01]  /*6d20*/  @P0 IMAD R6, R9, R23, R4 ;  /* 0x0000001709060224 */ /* 0x000fe200078e0204 */
[----:B------:R-:W-:Y:S01]  /*6d30*/  LOP3.LUT R9, R20, R11, RZ, 0xc0, !PT ;  /* 0x0000000b14097212 */ /* 0x000fe200078ec0ff */
[----:B--2---:R-:W-:Y:S02]  /*6d40*/  IMAD R4, R7, R27, R24 ;  /* 0x0000001b07047224 */ /* 0x004fe400078e0218 */
[----:B---3--:R-:W-:Y:S02]  /*6d50*/  IMAD R6, R5, R30, R6 ;  /* 0x0000001e05067224 */ /* 0x008fe400078e0206 */
[----:B------:R-:W-:Y:S02]  /*6d60*/  IMAD R5, R4, R25, R9 ;  /* 0x0000001904057224 */ /* 0x000fe400078e0209 */
[----:B------:R-:W-:-:S02]  /*6d70*/  IMAD.MOV.U32 R8, RZ, RZ, 0x1 ;  /* 0x00000001ff087424 */ /* 0x000fc400078e00ff */
[----:B------:R-:W-:Y:S01]  /*6d80*/  IMAD.MOV.U32 R7, RZ, RZ, R21 ;  /* 0x000000ffff077224 */ /* 0x000fe200078e0015 */
[----:B------:R-:W-:Y:S02]  /*6d90*/  SEL R19, R5, R6, !P0 ;  /* 0x0000000605137207 */ /* 0x000fe40004000000 */
[----:B------:R-:W-:-:S07]  /*6da0*/  SEL R12, R6, R5, !P0 ;  /* 0x00000005060c7207 */ /* 0x000fce0004000000 */
.L_x_163:
[----:B------:R-:W-:-:S08]  /*6db0*/  NOP ;  /* 0x0000000000007918 */ /* 0x000fd00000000000 */
[----:B------:R-:W0:-:S00]  /*6dc0*/  USETMAXREG.DEALLOC.CTAPOOL 0x28 ;  /* 0x00000028000079c8 */ /* 0x000e0000080e0500 */
[----:B0-----:R-:W-:-:S13]  /*6dd0*/  ISETP.NE.AND P0, PT, R3, RZ, PT ;  /* 0x000000ff0300720c */ /* 0x001fda0003f05270 */
[----:B------:R-:W-:Y:S05]  /*6de0*/  @P0 EXIT ;  /* 0x000000000000094d */ /* 0x000fea0003800000 */
[----:B------:R-:W-:Y:S01]  /*6df0*/  LOP3.LUT P0, RZ, R8, 0xff, RZ, 0xc0, !PT ;  /* 0x000000ff08ff7812 */ /* 0x000fe2000780c0ff */
[----:B------:R-:W-:Y:S02]  /*6e00*/  IMAD.MOV.U32 R3, RZ, RZ, 0x1 ;  /* 0x00000001ff037424 */ /* 0x000fe400078e00ff */
[----:B------:R-:W-:-:S10]  /*6e10*/  IMAD.MOV.U32 R13, RZ, RZ, RZ ;  /* 0x000000ffff0d7224 */ /* 0x000fd400078e00ff */
[----:B------:R-:W-:Y:S05]  /*6e20*/  @!P0 BRA `(.L_x_166) ;  /* 0x0000000c009c8947 */ /* 0x000fea0003800000 */
[----:B------:R-:W0:Y:S01]  /*6e30*/  LDC R3, c[0x0][0x28c] ;  /* 0x0000a300ff037b82 */ /* 0x000e220000000800 */
[----:B------:R-:W-:Y:S01]  /*6e40*/  ULDC UR5, c[0x0][0x658] ;  /* 0x0001960000057ab9 */ /* 0x000fe20000000800 */
[----:B------:R-:W-:Y:S01]  /*6e50*/  UMOV UR8, 0xffffffff ;  /* 0xffffffff00087882 */ /* 0x000fe20000000000 */
[----:B------:R-:W-:Y:S01]  /*6e60*/  UMOV UR11, 0x1 ;  /* 0x00000001000b7882 */ /* 0x000fe20000000000 */
[----:B------:R-:W-:Y:S01]  /*6e70*/  USHF.L.U32 UR8, UR8, UR5, URZ ;  /* 0x0000000508087299 */ /* 0x000fe2000800063f */
[----:B------:R-:W-:Y:S01]  /*6e80*/  BSSY B0, `(.L_x_166) ;  /* 0x00000e1000007945 */ /* 0x000fe20003800000 */
[----:B------:R-:W-:Y:S01]  /*6e90*/  IMAD.MOV.U32 R11, RZ, RZ, 0x1 ;  /* 0x00000001ff0b7424 */ /* 0x000fe200078e00ff */
[----:B------:R-:W-:Y:S01]  /*6ea0*/  LOP3.LUT R10, R18, 0x2, RZ, 0xfc, !PT ;  /* 0x00000002120a7812 */ /* 0x000fe200078efcff */
[----:B------:R-:W1:Y:S01]  /*6eb0*/  S2UR UR7, SR_CgaCtaId ;  /* 0x00000000000779c3 */ /* 0x000e620000008800 */
[----:B------:R-:W-:Y:S01]  /*6ec0*/  ULOP3.LUT UR21, URZ, UR8, URZ, 0x33, !UPT ;  /* 0x000000083f157292 */ /* 0x000fe2000f8e333f */
[----:B------:R-:W-:Y:S01]  /*6ed0*/  IMAD.MOV.U32 R13, RZ, RZ, RZ ;  /* 0x000000ffff0d7224 */ /* 0x000fe200078e00ff */
[----:B------:R-:W-:Y:S01]  /*6ee0*/  ULDC UR4, c[0x0][0x600] ;  /* 0x0001800000047ab9 */ /* 0x000fe20000000800 */
[----:B------:R-:W-:Y:S01]  /*6ef0*/  UMOV UR23, 0x1111 ;  /* 0x0000111100177882 */ /* 0x000fe20000000000 */
[----:B------:R-:W-:-:S02]  /*6f00*/  UIADD3 UR4, UR4, -0x1, URZ ;  /* 0xffffffff04047890 */ /* 0x000fc4000fffe03f */
[----:B------:R-:W-:Y:S01]  /*6f10*/  USHF.L.U32 UR5, UR11, UR5, URZ ;  /* 0x000000050b057299 */ /* 0x000fe2000800063f */
[----:B------:R-:W-:Y:S01]  /*6f20*/  ULDC.64 UR32, c[0x0][0x198] ;  /* 0x0000660000207ab9 */ /* 0x000fe20000000a00 */
[----:B0-----:R-:W-:-:S05]  /*6f30*/  VIADD R3, R3, 0x3f ;  /* 0x0000003f03037836 */ /* 0x001fca0000000000 */
[----:B------:R-:W-:Y:S01]  /*6f40*/  SHF.R.S32.HI R4, RZ, 0x1f, R3 ;  /* 0x0000001fff047819 */ /* 0x000fe20000011403 */
[----:B-1----:R-:W-:-:S03]  /*6f50*/  USHF.R.U32.HI UR31, URZ, 0x2, UR7 ;  /* 0x000000023f1f7899 */ /* 0x002fc60008011607 */
[----:B------:R-:W-:Y:S01]  /*6f60*/  LEA.HI R4, R4, R3, RZ, 0x6 ;  /* 0x0000000304047211 */ /* 0x000fe200078f30ff */
[----:B------:R-:W-:Y:S01]  /*6f70*/  ULOP3.LUT UR6, UR7, 0x3, URZ, 0xc0, !UPT ;  /* 0x0000000307067892 */ /* 0x000fe2000f8ec03f */
[----:B------:R-:W-:Y:S01]  /*6f80*/  IMAD.MOV.U32 R3, RZ, RZ, 0x1 ;  /* 0x00000001ff037424 */ /* 0x000fe200078e00ff */
[----:B------:R-:W-:Y:S01]  /*6f90*/  USHF.L.U32 UR13, UR7, 0x5, URZ ;  /* 0x00000005070d7899 */ /* 0x000fe2000800063f */
[----:B------:R-:W-:Y:S01]  /*6fa0*/  SHF.R.S32.HI R8, RZ, 0x6, R4 ;  /* 0x00000006ff087819 */ /* 0x000fe20000011404 */
[----:B------:R-:W-:Y:S02]  /*6fb0*/  USHF.L.U32 UR30, UR7, 0xb, URZ ;  /* 0x0000000b071e7899 */ /* 0x000fe4000800063f */
[----:B------:R-:W-:Y:S02]  /*6fc0*/  ULOP3.LUT UR7, UR7, 0xfffffffc, URZ, 0xc0, !UPT ;  /* 0xfffffffc07077892 */ /* 0x000fe4000f8ec03f */
[----:B------:R-:W-:Y:S01]  /*6fd0*/  UISETP.GT.U32.AND UP0, UPT, UR6, 0xffff, UPT ;  /* 0x0000ffff0600788c */ /* 0x000fe2000bf04070 */
[----:B------:R-:W-:Y:S01]  /*6fe0*/  VIADD R9, R8, 0x1 ;  /* 0x0000000108097836 */ /* 0x000fe20000000000 */
[----:B------:R-:W-:-:S02]  /*6ff0*/  ULOP3.LUT UR9, UR7, 0x1, URZ, 0xfc, !UPT ;  /* 0x0000000107097892 */ /* 0x000fc4000f8efc3f */
[----:B------:R-:W-:Y:S02]  /*7000*/  ULOP3.LUT UR10, UR7, 0x2, URZ, 0xfc, !UPT ;  /* 0x00000002070a7892 */ /* 0x000fe4000f8efc3f */
[----:B------:R-:W-:Y:S02]  /*7010*/  USHF.L.U32 UR8, UR11, UR7, URZ ;  /* 0x000000070b087299 */ /* 0x000fe4000800063f */
[----:B------:R-:W-:Y:S02]  /*7020*/  ULOP3.LUT UR7, UR7, 0x3, URZ, 0xfc, !UPT ;  /* 0x0000000307077892 */ /* 0x000fe4000f8efc3f */
[----:B------:R-:W-:Y:S02]  /*7030*/  USHF.L.U32 UR9, UR11, UR9, URZ ;  /* 0x000000090b097299 */ /* 0x000fe4000800063f */
[----:B------:R-:W-:Y:S02]  /*7040*/  USHF.L.U32 UR10, UR11, UR10, URZ ;  /* 0x0000000a0b0a7299 */ /* 0x000fe4000800063f */
[----:B------:R-:W-:-:S02]  /*7050*/  USEL UR6, UR6, 0xffff, !UP0 ;  /* 0x0000ffff06067887 */ /* 0x000fc4000c000000 */
[----:B------:R-:W-:Y:S02]  /*7060*/  USHF.L.U32 UR7, UR11, UR7, URZ ;  /* 0x000000070b077299 */ /* 0x000fe4000800063f */
[----:B------:R-:W-:Y:S02]  /*7070*/  ULOP3.LUT UR8, UR10, UR8, UR9, 0xfe, !UPT ;  /* 0x000000080a087292 */ /* 0x000fe4000f8efe09 */
[----:B------:R-:W-:Y:S02]  /*7080*/  ULOP3.LUT UR6, UR6, 0xffff, URZ, 0xc0, !UPT ;  /* 0x0000ffff06067892 */ /* 0x000fe4000f8ec03f */
[----:B------:R-:W-:Y:S02]  /*7090*/  USHF.L.U32 UR38, UR31, 0x4, URZ ;  /* 0x000000041f267899 */ /* 0x000fe4000800063f */
[----:B------:R-:W-:Y:S02]  /*70a0*/  ULOP3.LUT UR13, UR13, 0x60, URZ, 0xc0, !UPT ;  /* 0x000000600d0d7892 */ /* 0x000fe4000f8ec03f */
[----:B------:R-:W-:-:S02]  /*70b0*/  ULOP3.LUT UR22, UR8, UR7, URZ, 0xfc, !UPT ;  /* 0x0000000708167292 */ /* 0x000fc4000f8efc3f */
[----:B------:R-:W-:-:S12]  /*70c0*/  USHF.L.U32 UR23, UR23, UR6, URZ ;  /* 0x0000000617177299 */ /* 0x000fd8000800063f */
.L_x_177:
[----:B------:R-:W-:-:S03]  /*70d0*/  UMOV UR6, 0xffffffff ;  /* 0xffffffff00067882 */ /* 0x000fc60000000000 */
[----:B------:R-:W-:Y:S05]  /*70e0*/  BRA.DIV UR6, `(.L_x_167) ;  /* 0x0000000e06f87947 */ /* 0x000fea000b800000 */
[----:B------:R-:W-:-:S13]  /*70f0*/  ELECT P6, URZ, PT ;  /* 0x00000000003f782f */ /* 0x000fda00038c0000 */
.L_x_189:
[----:B------:R-:W-:Y:S04]  /*7100*/  BSSY B1, `(.L_x_168) ;  /* 0x0000046000017945 */ /* 0x000fe80003800000 */
[----:B------:R-:W-:Y:S05]  /*7110*/  @!P6 BRA `(.L_x_169) ;  /* 0x000000040010e947 */ /* 0x000fea0003800000 */
[----:B------:R-:W0:Y:S02]  /*7120*/  LDC R4, c[0x0][0x28c] ;  /* 0x0000a300ff047b82 */ /* 0x000e240000000800 */
[----:B0-----:R-:W-:-:S13]  /*7130*/  ISETP.GE.AND P0, PT, R4, 0x1, PT ;  /* 0x000000010400780c */ /* 0x001fda0003f06270 */
[----:B------:R-:W-:Y:S05]  /*7140*/  @!P0 BRA `(.L_x_169) ;  /* 0x0000000400048947 */ /* 0x000fea0003800000 */
[----:B------:R-:W-:Y:S01]  /*7150*/  IMAD.SHL.U32 R15, R12, 0x80, RZ ;  /* 0x000000800c0f7824 */ /* 0x000fe200078e00ff */
[----:B------:R-:W-:Y:S01]  /*7160*/  LEA R19, R19, UR13, 0x7 ;  /* 0x0000000d13137c11 */ /* 0x000fe2000f8e38ff */
[----:B------:R-:W-:Y:S02]  /*7170*/  IMAD.MOV.U32 R20, RZ, RZ, RZ ;  /* 0x000000ffff147224 */ /* 0x000fe400078e00ff */
[----:B------:R-:W-:Y:S02]  /*7180*/  IMAD.U32 R22, RZ, RZ, UR38 ;  /* 0x00000026ff167e24 */ /* 0x000fe4000f8e00ff */
[----:B------:R-:W-:Y:S02]  /*7190*/  IMAD.MOV.U32 R4, RZ, RZ, R9 ;  /* 0x000000ffff047224 */ /* 0x000fe400078e0009 */
[----:B------:R-:W-:Y:S02]  /*71a0*/  IMAD.MOV.U32 R5, RZ, RZ, R3 ;  /* 0x000000ffff057224 */ /* 0x000fe400078e0003 */
[----:B------:R-:W-:-:S02]  /*71b0*/  IMAD.MOV.U32 R6, RZ, RZ, R13 ;  /* 0x000000ffff067224 */ /* 0x000fc400078e000d */
[----:B------:R-:W-:-:S07]  /*71c0*/  VIADD R24, R15, 0x40 ;  /* 0x000000400f187836 */ /* 0x000fce0000000000 */
.L_x_172:
[----:B------:R-:W0:Y:S01]  /*71d0*/  S2R R21, SR_CgaCtaId ;  /* 0x0000000000157919 */ /* 0x000e220000008800 */
[----:B------:R-:W-:Y:S02]  /*71e0*/  MOV R12, 0x400 ;  /* 0x00000400000c7802 */ /* 0x000fe40000000f00 */
[----:B------:R-:W-:-:S13]  /*71f0*/  ISETP.NE.AND P1, PT, R0, RZ, PT ;  /* 0x000000ff0000720c */ /* 0x000fda0003f25270 */
[----:B------:R-:W1:Y:S01]  /*7200*/  @!P1 LDC R14, c[0x0][0x500] ;  /* 0x00014000ff0e9b82 */ /* 0x000e620000000800 */
[----:B0-----:R-:W-:Y:S02]  /*7210*/  LEA R23, R21, R12, 0x18 ;  /* 0x0000000c15177211 */ /* 0x001fe400078ec0ff */
[----:B------:R-:W-:-:S03]  /*7220*/  SHF.L.U32 R12, R5, 0x1f, RZ ;  /* 0x0000001f050c7819 */ /* 0x000fc600000006ff */
[----:B------:R-:W-:-:S04]  /*7230*/  IMAD R21, R6, 0x8, R23 ;  /* 0x0000000806157824 */ /* 0x000fc800078e0217 */
[----:B------:R-:W0:Y:S02]  /*7240*/  SYNCS.PHASECHK.TRANS64.TRYWAIT P0, [R21+URZ+0x28], R12 ;  /* 0x0000280c150075a7 */ /* 0x000e24000800017f */
[----:B01----:R-:W-:Y:S05]  /*7250*/  @!P0 BRA `(.L_x_170) ;  /* 0x0000000c00bc8947 */ /* 0x003fea0003800000 */
.L_x_190:
[----:B0-----:R-:W-:Y:S01]  /*7260*/  PRMT R12, R10, 0x9910, RZ ;  /* 0x000099100a0c7816 */ /* 0x001fe200000000ff */
[----:B------:R0:W-:Y:S03]  /*7270*/  @!P1 SYNCS.ARRIVE.TRANS64 RZ, [R21+URZ], R14 ;  /* 0x0000000e15ff99a7 */ /* 0x0001e6000800003f */
[----:B------:R-:W-:-:S13]  /*7280*/  ISETP.NE.AND P0, PT, R12, 0x2, PT ;  /* 0x000000020c00780c */ /* 0x000fda0003f05270 */
[----:B0-----:R-:W-:Y:S05]  /*7290*/  @P0 BRA `(.L_x_171) ;  /* 0x0000000000040947 */ /* 0x001fea0003800000 */
[----:B------:R-:W-:Y:S01]  /*72a0*/  BPT.TRAP 0x1 ;  /* 0x000000040000795c */ /* 0x000fe20000300000 */
.L_x_171:
[----:B------:R-:W-:Y:S01]  /*72b0*/  R2UR UR8, R6 ;  /* 0x00000000060872ca */ /* 0x000fe200000e0000 */
[----:B------:R-:W-:Y:S01]  /*72c0*/  UIADD3 UR14, UP0, UR32, 0xf0, URZ ;  /* 0x000000f0200e7890 */ /* 0x000fe2000ff1e03f */
[----:B------:R-:W-:Y:S01]  /*72d0*/  R2UR UR12, R23 ;  /* 0x00000000170c72ca */ /* 0x000fe200000e0000 */
[----:B------:R-:W-:Y:S01]  /*72e0*/  UPRMT UR29, URZ, 0x5410, UR23 ;  /* 0x000054103f1d7896 */ /* 0x000fe20008000017 */
[----:B------:R-:W-:Y:S01]  /*72f0*/  R2UR UR25, R21 ;  /* 0x00000000151972ca */ /* 0x000fe200000e0000 */
[----:B------:R-:W-:Y:S01]  /*7300*/  UIADD3.X UR15, URZ, UR33, URZ, UP0, !UPT ;  /* 0x000000213f0f7290 */ /* 0x000fe200087fe43f */
[----:B------:R-:W-:Y:S01]  /*7310*/  R2UR UR27, R22 ;  /* 0x00000000161b72ca */ /* 0x000fe200000e0000 */
[----:B------:R-:W-:Y:S01]  /*7320*/  VIADD R4, R4, 0xffffffff ;  /* 0xffffffff04047836 */ /* 0x000fe20000000000 */
[----:B------:R-:W-:Y:S01]  /*7330*/  R2UR UR28, R7 ;  /* 0x00000000071c72ca */ /* 0x000fe200000e0000 */
[----:B------:R-:W-:Y:S01]  /*7340*/  UMOV UR6, 0x0 ;  /* 0x0000000000067882 */ /* 0x000fe20000000000 */
[----:B------:R-:W-:Y:S01]  /*7350*/  R2UR UR26, R15 ;  /* 0x000000000f1a72ca */ /* 0x000fe200000e0000 */
[----:B------:R-:W-:Y:S01]  /*7360*/  UMOV UR7, 0x10000000 ;  /* 0x1000000000077882 */ /* 0x000fe20000000000 */
[----:B------:R-:W-:Y:S01]  /*7370*/  R2UR UR18, R24 ;  /* 0x00000000181272ca */ /* 0x000fe200000e0000 */
[----:B------:R-:W-:Y:S01]  /*7380*/  USHF.L.U32 UR8, UR8, 0xd, URZ ;  /* 0x0000000d08087899 */ /* 0x000fe2000800063f */
[----:B------:R-:W-:Y:S01]  /*7390*/  R2UR UR10, R20 ;  /* 0x00000000140a72ca */ /* 0x000fe200000e0000 */
[----:B------:R-:W-:Y:S01]  /*73a0*/  UIADD3 UR34, UP1, UR32, 0x1f0, URZ ;  /* 0x000001f020227890 */ /* 0x000fe2000ff3e03f */
[----:B------:R-:W-:Y:S01]  /*73b0*/  R2UR UR11, R19 ;  /* 0x00000000130b72ca */ /* 0x000fe200000e0000 */
[----:B------:R-:W-:Y:S01]  /*73c0*/  ULEA UR9, UR31, UR8, 0xa ;  /* 0x000000081f097291 */ /* 0x000fe2000f8e503f */
[----:B------:R-:W-:Y:S01]  /*73d0*/  ISETP.GT.AND P1, PT, R4, 0x1, PT ;  /* 0x000000010400780c */ /* 0x000fe20003f24270 */
[----:B------:R-:W-:Y:S01]  /*73e0*/  ULOP3.LUT UR8, UR8, 0x1800, UR30, 0xf8, !UPT ;  /* 0x0000180008087892 */ /* 0x000fe2000f8ef81e */
[----:B------:R-:W-:Y:S01]  /*73f0*/  VIADD R6, R6, 0x1 ;  /* 0x0000000106067836 */ /* 0x000fe20000000000 */
[----:B------:R-:W-:Y:S01]  /*7400*/  ULEA UR9, UR9, UR12, 0x1 ;  /* 0x0000000c09097291 */ /* 0x000fe2000f8e083f */
[----:B------:R-:W-:Y:S01]  /*7410*/  VIADD R20, R20, 0x40 ;  /* 0x0000004014147836 */ /* 0x000fe20000000000 */
[----:B------:R-:W-:Y:S01]  /*7420*/  ULEA UR8, UR8, UR12, 0x1 ;  /* 0x0000000c08087291 */ /* 0x000fe2000f8e083f */
[----:B------:R-:W-:Y:S01]  /*7430*/  VIADD R22, R22, 0x40 ;  /* 0x0000004016167836 */ /* 0x000fe20000000000 */
[----:B------:R-:W-:Y:S01]  /*7440*/  UIADD3 UR24, UR9, 0x100, URZ ;  /* 0x0000010009187890 */ /* 0x000fe2000fffe03f */
[----:B------:R-:W-:Y:S01]  /*7450*/  ISETP.NE.AND P0, PT, R6, 0x5, PT ;  /* 0x000000050600780c */ /* 0x000fe20003f05270 */
[----:B------:R-:W-:Y:S01]  /*7460*/  UIADD3 UR16, UR9, 0x2100, URZ ;  /* 0x0000210009107890 */ /* 0x000fe2000fffe03f */
[----:B------:R-:W-:Y:S01]  /*7470*/  UMOV UR17, UR25 ;  /* 0x0000001900117c82 */ /* 0x000fe20008000000 */
[----:B------:R-:W-:Y:S01]  /*7480*/  UMOV UR19, UR27 ;  /* 0x0000001b00137c82 */ /* 0x000fe20008000000 */
[----:B------:R-:W-:Y:S01]  /*7490*/  UMOV UR20, UR28 ;  /* 0x0000001c00147c82 */ /* 0x000fe20008000000 */
[----:B------:R-:W-:Y:S01]  /*74a0*/  UIADD3.X UR35, URZ, UR33, URZ, UP1, !UPT ;  /* 0x000000213f237290 */ /* 0x000fe20008ffe43f */
[----:B------:R-:W-:-:S02]  /*74b0*/  SEL R12, RZ, 0x1, P0 ;  /* 0x00000001ff0c7807 */ /* 0x000fc40000000000 */
[----:B------:R-:W-:Y:S01]  /*74c0*/  UTMALDG.3D.MULTICAST [UR24], [UR14], UR29, desc[UR6] ;  /* 0x000006180e0073b4 */ /* 0x000fe2000801181d */
[----:B------:R-:W-:Y:S01]  /*74d0*/  UIADD3 UR8, UR8, 0x14100, URZ ;  /* 0x0001410008087890 */ /* 0x000fe2000fffe03f */
[----:B------:R-:W-:Y:S01]  /*74e0*/  SEL R6, R6, RZ, P0 ;  /* 0x000000ff06067207 */ /* 0x000fe20000000000 */
[----:B------:R-:W-:Y:S01]  /*74f0*/  UMOV UR9, UR25 ;  /* 0x0000001900097c82 */ /* 0x000fe20008000000 */
[----:B------:R-:W-:Y:S01]  /*7500*/  UMOV UR12, UR28 ;  /* 0x0000001c000c7c82 */ /* 0x000fe20008000000 */
[----:B------:R-:W-:Y:S01]  /*7510*/  LOP3.LUT R5, R5, R12, RZ, 0x3c, !PT ;  /* 0x0000000c05057212 */ /* 0x000fe200078e3cff */
[----:B------:R0:W-:Y:S02]  /*7520*/  UTMALDG.3D.MULTICAST [UR16], [UR14], UR29, desc[UR6] ;  /* 0x000006100e0073b4 */ /* 0x0001e4000801181d */
[----:B0-----:R-:W-:-:S09]  /*7530*/  UPRMT UR14, URZ, 0x5410, UR22 ;  /* 0x000054103f0e7896 */ /* 0x001fd20008000016 */
[----:B------:R0:W-:Y:S02]  /*7540*/  UTMALDG.3D.MULTICAST [UR8], [UR34], UR14, desc[UR6] ;  /* 0x00000608220073b4 */ /* 0x0001e4000801180e */
[----:B0-----:R-:W-:Y:S05]  /*7550*/  @P1 BRA `(.L_x_172) ;  /* 0xfffffffc001c1947 */ /* 0x001fea000383ffff */
.L_x_169:
[----:B------:R-:W-:Y:S05]  /*7560*/  BSYNC B1 ;  /* 0x0000000000017941 */ /* 0x000fea0003800000 */
.L_x_168:
[----:B------:R-:W-:Y:S01]  /*7570*/  LOP3.LUT P1, RZ, R11, 0xff, RZ, 0xc0, !PT ;  /* 0x000000ff0bff7812 */ /* 0x000fe2000782c0ff */
[C---:B------:R-:W-:Y:S01]  /*7580*/  IMAD.IADD R13, R8.reuse, 0x1, R13 ;  /* 0x00000001080d7824 */ /* 0x040fe200078e020d */
[----:B------:R-:W-:Y:S01]  /*7590*/  ULDC.64 UR6, c[0x0][0x650] ;  /* 0x0001940000067ab9 */ /* 0x000fe20000000a00 */
[C---:B------:R-:W-:Y:S01]  /*75a0*/  ISETP.GE.U32.AND P2, PT, R8.reuse, 0x5, PT ;  /* 0x000000050800780c */ /* 0x040fe20003f46070 */
[----:B------:R-:W-:Y:S01]  /*75b0*/  BSSY B1, `(.L_x_173) ;  /* 0x000006b000017945 */ /* 0x000fe20003800000 */
[----:B------:R-:W-:Y:S01]  /*75c0*/  IMAD.MOV.U32 R12, RZ, RZ, -0x1 ;  /* 0xffffffffff0c7424 */ /* 0x000fe200078e00ff */
[----:B------:R-:W-:Y:S01]  /*75d0*/  ISETP.GT.U32.AND P0, PT, R13, 0x4, PT ;  /* 0x000000040d00780c */ /* 0x000fe20003f04070 */
[----:B------:R-:W-:Y:S01]  /*75e0*/  IMAD.MOV.U32 R19, RZ, RZ, -0x1 ;  /* 0xffffffffff137424 */ /* 0x000fe200078e00ff */
[----:B------:R-:W-:Y:S01]  /*75f0*/  PRMT R11, RZ, 0x7610, R11 ;  /* 0x00007610ff0b7816 */ /* 0x000fe2000000000b */
[----:B------:R-:W-:Y:S01]  /*7600*/  IMAD.MOV.U32 R7, RZ, RZ, -0x1 ;  /* 0xffffffffff077424 */ /* 0x000fe200078e00ff */
[----:B------:R-:W-:-:S03]  /*7610*/  ISETP.LT.U32.AND P0, PT, R8, 0x5, P0 ;  /* 0x000000050800780c */ /* 0x000fc60000701070 */
[----:B------:R-:W0:Y:S01]  /*7620*/  @P1 S2R R5, SR_CgaCtaId ;  /* 0x0000000000051919 */ /* 0x000e220000008800 */
[----:B------:R-:W-:-:S04]  /*7630*/  @P1 MOV R4, 0x400 ;  /* 0x0000040000041802 */ /* 0x000fc80000000f00 */
[----:B0-----:R-:W-:Y:S01]  /*7640*/  @P1 LEA R6, R5, R4, 0x18 ;  /* 0x0000000405061211 */ /* 0x001fe200078ec0ff */
[----:B------:R-:W-:Y:S01]  /*7650*/  IMAD.WIDE.U32 R4, R13, -0x33333333, RZ ;  /* 0xcccccccd0d047825 */ /* 0x000fe200078e00ff */
[----:B------:R-:W-:Y:S02]  /*7660*/  SEL R4, RZ, 0x1, !P0 ;  /* 0x00000001ff047807 */ /* 0x000fe40004000000 */
[----:B------:R0:W-:Y:S01]  /*7670*/  @P1 SYNCS.ARRIVE.TRANS64.A1T0 RZ, [R6+URZ+0x68], RZ ;  /* 0x000068ff06ff19a7 */ /* 0x0001e2000810003f */
[----:B------:R-:W-:Y:S02]  /*7680*/  IADD3 R16, P1, R16, UR36, RZ ;  /* 0x0000002410107c10 */ /* 0x000fe4000ff3e0ff */
[----:B------:R-:W-:Y:S02]  /*7690*/  LOP3.LUT R3, R3, R4, RZ, 0x3c, !PT ;  /* 0x0000000403037212 */ /* 0x000fe400078e3cff */
[----:B------:R-:W-:Y:S02]  /*76a0*/  IADD3.X R17, R17, UR42, RZ, P1, !PT ;  /* 0x0000002a11117c10 */ /* 0x000fe40008ffe4ff */
[----:B------:R-:W-:-:S02]  /*76b0*/  ISETP.GE.U32.AND P0, PT, R16, UR6, PT ;  /* 0x0000000610007c0c */ /* 0x000fc4000bf06070 */
[----:B0-----:R-:W-:Y:S02]  /*76c0*/  SHF.R.U32.HI R6, RZ, 0x2, R5 ;  /* 0x00000002ff067819 */ /* 0x001fe40000011605 */
[----:B------:R-:W-:Y:S02]  /*76d0*/  ISETP.GE.U32.AND.EX P0, PT, R17, UR7, PT, P0 ;  /* 0x0000000711007c0c */ /* 0x000fe4000bf06100 */
[----:B------:R-:W-:Y:S01]  /*76e0*/  @P2 LOP3.LUT R3, R3, 0x1, R6, 0x78, !PT ;  /* 0x0000000103032812 */ /* 0x000fe200078e7806 */
[----:B------:R-:W-:Y:S01]  /*76f0*/  IMAD R13, R6, -0x5, R13 ;  /* 0xfffffffb060d7824 */ /* 0x000fe200078e020d */
[----:B------:R-:W-:-:S09]  /*7700*/  PRMT R4, RZ, 0x7610, R4 ;  /* 0x00007610ff047816 */ /* 0x000fd20000000004 */
[----:B------:R-:W-:Y:S05]  /*7710*/  @P0 BRA `(.L_x_174) ;  /* 0x0000000400500947 */ /* 0x000fea0003800000 */
[----:B------:R-:W0:Y:S01]  /*7720*/  S2R R15, SR_CTAID.X ;  /* 0x00000000000f7919 */ /* 0x000e220000002500 */
[----:B------:R-:W-:Y:S01]  /*7730*/  ULDC.64 UR6, c[0x0][0x628] ;  /* 0x00018a0000067ab9 */ /* 0x000fe20000000a00 */
[----:B------:R-:W1:Y:S01]  /*7740*/  LDC R20, c[0x0][0x144] ;  /* 0x00005100ff147b82 */ /* 0x000e620000000800 */
[----:B------:R-:W-:Y:S01]  /*7750*/  ISETP.NE.U32.AND P0, PT, RZ, UR6, PT ;  /* 0x00000006ff007c0c */ /* 0x000fe2000bf05070 */
[----:B------:R-:W2:Y:S01]  /*7760*/  S2R R12, SR_CTAID.Y ;  /* 0x00000000000c7919 */ /* 0x000ea20000002600 */
[----:B------:R-:W-:Y:S01]  /*7770*/  ULDC UR8, c[0x0][0x150] ;  /* 0x0000540000087ab9 */ /* 0x000fe20000000800 */
[----:B------:R-:W-:Y:S01]  /*7780*/  ULDC UR9, c[0x0][0x630] ;  /* 0x00018c0000097ab9 */ /* 0x000fe20000000800 */
[----:B------:R-:W-:Y:S01]  /*7790*/  ISETP.NE.AND.EX P0, PT, RZ, UR7, PT, P0 ;  /* 0x00000007ff007c0c */ /* 0x000fe2000bf05300 */
[----:B------:R-:W-:Y:S01]  /*77a0*/  IMAD.MOV.U32 R4, RZ, RZ, R16 ;  /* 0x000000ffff047224 */ /* 0x000fe200078e0010 */
[----:B0-----:R-:W-:-:S05]  /*77b0*/  I2FP.F32.U32 R5, R15 ;  /* 0x0000000f00057245 */ /* 0x001fca0000201000 */
[----:B------:R-:W-:Y:S01]  /*77c0*/  FMUL R21, R5, UR8 ;  /* 0x0000000805157c20 */ /* 0x000fe20008400000 */
[----:B------:R-:W-:-:S05]  /*77d0*/  IMAD.MOV.U32 R5, RZ, RZ, R17 ;  /* 0x000000ffff057224 */ /* 0x000fca00078e0011 */
[----:B--2---:R-:W-:Y:S05]  /*77e0*/  @!P0 BRA `(.L_x_175) ;  /* 0x0000000000288947 */ /* 0x004fea0003800000 */
[----:B------:R-:W-:Y:S02]  /*77f0*/  ULDC UR8, c[0x0][0x634] ;  /* 0x00018d0000087ab9 */ /* 0x000fe40000000800 */
[----:B------:R-:W-:-:S05]  /*7800*/  IADD3 R5, P0, R16, UR8, RZ ;  /* 0x0000000810057c10 */ /* 0x000fca000ff1e0ff */
[----:B------:R-:W-:-:S04]  /*7810*/  IMAD.X R19, RZ, RZ, R17, P0 ;  /* 0x000000ffff137224 */ /* 0x000fc800000e0611 */
[----:B------:R-:W-:-:S04]  /*7820*/  IMAD.WIDE.U32 R6, R19, UR6, RZ ;  /* 0x0000000613067c25 */ /* 0x000fc8000f8e00ff */
[----:B------:R-:W-:-:S04]  /*7830*/  IMAD.WIDE.U32 R6, P0, R5, UR7, R6 ;  /* 0x0000000705067c25 */ /* 0x000fc8000f800006 */
[----:B------:R-:W-:-:S04]  /*7840*/  IMAD.WIDE.U32 R4, R5, UR6, RZ ;  /* 0x0000000605047c25 */ /* 0x000fc8000f8e00ff */
[----:B------:R-:W-:Y:S01]  /*7850*/  IMAD.MOV.U32 R4, RZ, RZ, R7 ;  /* 0x000000ffff047224 */ /* 0x000fe200078e0007 */
[----:B------:R-:W-:Y:S01]  /*7860*/  IADD3 RZ, P1, R5, R6, RZ ;  /* 0x0000000605ff7210 */ /* 0x000fe20007f3e0ff */
[----:B------:R-:W-:-:S04]  /*7870*/  IMAD.X R5, RZ, RZ, RZ, P0 ;  /* 0x000000ffff057224 */ /* 0x000fc800000e06ff */
[----:B------:R-:W-:-:S08]  /*7880*/  IMAD.WIDE.U32.X R4, R19, UR7, R4, P1 ;  /* 0x0000000713047c25 */ /* 0x000fd000088e0404 */
.L_x_175:
[--C-:B------:R-:W-:Y:S01]  /*7890*/  SHF.R.U64 R14, R4, UR9, R5.reuse ;  /* 0x00000009040e7c19 */ /* 0x100fe20008001205 */
[----:B------:R-:W0:Y:S01]  /*78a0*/  F2I.U32.TRUNC.NTZ R21, R21 ;  /* 0x0000001500157305 */ /* 0x000e22000020f000 */
[----:B------:R-:W-:Y:S01]  /*78b0*/  SHF.R.U32.HI R4, RZ, UR9, R5 ;  /* 0x00000009ff047c19 */ /* 0x000fe20008011605 */
[----:B------:R-:W-:Y:S01]  /*78c0*/  ULDC.64 UR6, c[0x0][0x620] ;  /* 0x0001880000067ab9 */ /* 0x000fe20000000a00 */
[----:B------:R-:W-:Y:S01]  /*78d0*/  IADD3 R7, P0, RZ, -R14, RZ ;  /* 0x8000000eff077210 */ /* 0x000fe20007f1e0ff */
[----:B------:R-:W-:-:S04]  /*78e0*/  ULDC.64 UR8, c[0x0][0x640] ;  /* 0x0001900000087ab9 */ /* 0x000fc80000000a00 */
[----:B------:R-:W-:Y:S01]  /*78f0*/  IMAD.X R4, RZ, RZ, ~R4, P0 ;  /* 0x000000ffff047224 */ /* 0x000fe200000e0e04 */
[----:B------:R-:W-:-:S03]  /*7900*/  ISETP.NE.U32.AND P0, PT, RZ, UR8, PT ;  /* 0x00000008ff007c0c */ /* 0x000fc6000bf05070 */
[----:B------:R-:W-:Y:S01]  /*7910*/  IMAD R6, R4, UR6, RZ ;  /* 0x0000000604067c24 */ /* 0x000fe2000f8e02ff */
[----:B------:R-:W-:Y:S01]  /*7920*/  ISETP.NE.AND.EX P0, PT, RZ, UR9, PT, P0 ;  /* 0x00000009ff007c0c */ /* 0x000fe2000bf05300 */
[----:B------:R-:W-:Y:S01]  /*7930*/  IMAD.WIDE.U32 R4, R7, UR6, R16 ;  /* 0x0000000607047c25 */ /* 0x000fe2000f8e0010 */
[----:B------:R-:W-:-:S03]  /*7940*/  ULDC UR6, c[0x0][0x618] ;  /* 0x0001860000067ab9 */ /* 0x000fc60000000800 */
[----:B------:R-:W-:Y:S01]  /*7950*/  IMAD R7, R7, UR7, R6 ;  /* 0x0000000707077c24 */ /* 0x000fe2000f8e0206 */
[----:B------:R-:W-:Y:S01]  /*7960*/  ULDC UR7, c[0x0][0x154] ;  /* 0x0000550000077ab9 */ /* 0x000fe20000000800 */
[----:B0-----:R-:W-:Y:S02]  /*7970*/  IMAD.MOV R6, RZ, RZ, -R21 ;  /* 0x000000ffff067224 */ /* 0x001fe400078e0a15 */
[----:B------:R-:W0:Y:S01]  /*7980*/  LDC R21, c[0x0][0x148] ;  /* 0x00005200ff157b82 */ /* 0x000e220000000800 */
[----:B------:R-:W-:Y:S02]  /*7990*/  IMAD.IADD R5, R5, 0x1, R7 ;  /* 0x0000000105057824 */ /* 0x000fe400078e0207 */
[----:B-1----:R-:W-:Y:S01]  /*79a0*/  IMAD R15, R20, R6, R15 ;  /* 0x00000006140f7224 */ /* 0x002fe200078e020f */
[----:B------:R-:W-:Y:S02]  /*79b0*/  I2FP.F32.U32 R6, R12 ;  /* 0x0000000c00067245 */ /* 0x000fe40000201000 */
[----:B------:R-:W-:-:S02]  /*79c0*/  SHF.R.U64 R19, R4, UR6, R5 ;  /* 0x0000000604137c19 */ /* 0x000fc40008001205 */
[----:B------:R-:W-:Y:S01]  /*79d0*/  SHF.R.U32.HI R4, RZ, UR6, R5 ;  /* 0x00000006ff047c19 */ /* 0x000fe20008011605 */
[----:B------:R-:W-:Y:S01]  /*79e0*/  FMUL R6, R6, UR7 ;  /* 0x0000000706067c20 */ /* 0x000fe20008400000 */
[----:B------:R-:W-:Y:S02]  /*79f0*/  ULDC UR6, c[0x0][0x608] ;  /* 0x0001820000067ab9 */ /* 0x000fe40000000800 */
[--C-:B------:R-:W-:Y:S01]  /*7a00*/  SHF.R.U64 R22, R19, UR6, R4.reuse ;  /* 0x0000000613167c19 */ /* 0x100fe20008001204 */
[----:B------:R1:W2:Y:S01]  /*7a10*/  F2I.U32.TRUNC.NTZ R24, R6 ;  /* 0x0000000600187305 */ /* 0x0002a2000020f000 */
[----:B------:R-:W-:Y:S01]  /*7a20*/  SHF.R.U32.HI R5, RZ, UR6, R4 ;  /* 0x00000006ff057c19 */ /* 0x000fe20008011604 */
[----:B------:R-:W-:-:S03]  /*7a30*/  ULDC UR6, c[0x0][0x658] ;  /* 0x0001960000067ab9 */ /* 0x000fc60000000800 */
[--C-:B------:R-:W-:Y:S02]  /*7a40*/  SHF.R.U64 R20, R22, UR6, R5.reuse ;  /* 0x0000000616147c19 */ /* 0x100fe40008001205 */
[----:B------:R-:W-:-:S03]  /*7a50*/  SHF.R.U32.HI R23, RZ, UR6, R5 ;  /* 0x00000006ff177c19 */ /* 0x000fc60008011605 */
[----:B------:R-:W-:Y:S02]  /*7a60*/  IMAD.MOV.U32 R4, RZ, RZ, R20 ;  /* 0x000000ffff047224 */ /* 0x000fe400078e0014 */
[----:B------:R-:W-:Y:S01]  /*7a70*/  IMAD.MOV.U32 R5, RZ, RZ, R23 ;  /* 0x000000ffff057224 */ /* 0x000fe200078e0017 */
[----:B-1----:R-:W-:Y:S06]  /*7a80*/  @!P0 BRA `(.L_x_176) ;  /* 0x0000000000288947 */ /* 0x002fec0003800000 */
        /* <DEDUP_REMOVED lines=10> */
.L_x_176:
[----:B------:R-:W-:Y:S01]  /*7b30*/  ISETP.NE.AND P0, PT, R2, 0x1, PT ;  /* 0x000000010200780c */ /* 0x000fe20003f05270 */
[----:B------:R-:W-:Y:S01]  /*7b40*/  ULDC UR6, c[0x0][0x648] ;  /* 0x0001920000067ab9 */ /* 0x000fe20000000800 */
[----:B------:R-:W-:Y:S01]  /*7b50*/  LOP3.LUT R22, R22, UR21, RZ, 0xc0, !PT ;  /* 0x0000001516167c12 */ /* 0x000fe2000f8ec0ff */
[----:B--2---:R-:W-:Y:S01]  /*7b60*/  IMAD.MOV R24, RZ, RZ, -R24 ;  /* 0x000000ffff187224 */ /* 0x004fe200078e0a18 */
[----:B------:R-:W-:Y:S01]  /*7b70*/  SHF.R.U64 R5, R4, UR6, R5 ;  /* 0x0000000604057c19 */ /* 0x000fe20008001205 */
[----:B------:R-:W-:Y:S01]  /*7b80*/  ULDC UR6, c[0x0][0x638] ;  /* 0x00018e0000067ab9 */ /* 0x000fe20000000800 */
[----:B------:R-:W-:Y:S01]  /*7b90*/  LOP3.LUT R19, R19, UR4, RZ, 0xc0, !PT ;  /* 0x0000000413137c12 */ /* 0x000fe2000f8ec0ff */
[----:B------:R-:W-:Y:S01]  /*7ba0*/  ULDC UR7, c[0x0][0x610] ;  /* 0x0001840000077ab9 */ /* 0x000fe20000000800 */
[----:B------:R-:W-:Y:S02]  /*7bb0*/  IMAD.MOV.U32 R4, RZ, RZ, 0x1 ;  /* 0x00000001ff047424 */ /* 0x000fe400078e00ff */
[----:B------:R-:W-:-:S02]  /*7bc0*/  IMAD.MOV R7, RZ, RZ, -R5 ;  /* 0x000000ffff077224 */ /* 0x000fc400078e0a05 */
[----:B------:R-:W-:Y:S02]  /*7bd0*/  IMAD R22, R5, UR5, R22 ;  /* 0x0000000505167c24 */ /* 0x000fe4000f8e0216 */
[----:B0-----:R-:W-:Y:S02]  /*7be0*/  @P0 IMAD R15, R21, R24, R12 ;  /* 0x00000018150f0224 */ /* 0x001fe400078e020c */
[----:B------:R-:W-:Y:S01]  /*7bf0*/  IMAD R20, R7, UR6, R20 ;  /* 0x0000000607147c24 */ /* 0x000fe2000f8e0214 */
[----:B------:R-:W-:Y:S01]  /*7c00*/  ULDC UR6, c[0x0][0x600] ;  /* 0x0001800000067ab9 */ /* 0x000fe20000000800 */
[----:B------:R-:W-:Y:S02]  /*7c10*/  IMAD R15, R22, UR7, R15 ;  /* 0x00000007160f7c24 */ /* 0x000fe4000f8e020f */
[----:B------:R-:W-:Y:S02]  /*7c20*/  IMAD R20, R20, UR6, R19 ;  /* 0x0000000614147c24 */ /* 0x000fe4000f8e0213 */
[----:B------:R-:W-:-:S03]  /*7c30*/  IMAD.MOV.U32 R7, RZ, RZ, R14 ;  /* 0x000000ffff077224 */ /* 0x000fc600078e000e */
[----:B------:R-:W-:Y:S02]  /*7c40*/  SEL R19, R20, R15, !P0 ;  /* 0x0000000f14137207 */ /* 0x000fe40004000000 */
[----:B------:R-:W-:-:S07]  /*7c50*/  SEL R12, R15, R20, !P0 ;  /* 0x000000140f0c7207 */ /* 0x000fce0004000000 */
.L_x_174:
[----:B------:R-:W-:Y:S05]  /*7c60*/  BSYNC B1 ;  /* 0x0000000000017941 */ /* 0x000fea0003800000 */
.L_x_173:
[----:B------:R-:W-:-:S13]  /*7c70*/  LOP3.LUT P0, RZ, R4, 0xff, RZ, 0xc0, !PT ;  /* 0x000000ff04ff7812 */ /* 0x000fda000780c0ff */
[----:B------:R-:W-:Y:S05]  /*7c80*/  @P0 BRA `(.L_x_177) ;  /* 0xfffffff400100947 */ /* 0x000fea000383ffff */
[----:B------:R-:W-:Y:S05]  /*7c90*/  BSYNC B0 ;  /* 0x0000000000007941 */ /* 0x000fea0003800000 */
.L_x_166:
[----:B------:R-:W-:-:S03]  /*7ca0*/  UMOV UR6, 0xffffffff ;  /* 0xffffffff00067882 */ /* 0x000fc60000000000 */
[----:B------:R-:W-:Y:S05]  /*7cb0*/  BRA.DIV UR6, `(.L_x_178) ;  /* 0x0000000606387947 */ /* 0x000fea000b800000 */
[----:B------:R-:W-:-:S13]  /*7cc0*/  ELECT P6, URZ, PT ;  /* 0x00000000003f782f */ /* 0x000fda00038c0000 */
.L_x_193:
[----:B------:R-:W-:Y:S04]  /*7cd0*/  BSSY B0, `(.L_x_179) ;  /* 0x0000034000007945 */ /* 0x000fe80003800000 */
[----:B------:R-:W-:Y:S05]  /*7ce0*/  @!P6 BRA `(.L_x_180) ;  /* 0x0000000000c8e947 */ /* 0x000fea0003800000 */
[----:B------:R-:W-:-:S04]  /*7cf0*/  LOP3.LUT R18, R18, 0x2, RZ, 0xfc, !PT ;  /* 0x0000000212127812 */ /* 0x000fc800078efcff */
[----:B------:R-:W-:-:S13]  /*7d00*/  ISETP.NE.AND P0, PT, R18, 0x3, PT ;  /* 0x000000031200780c */ /* 0x000fda0003f05270 */
[----:B------:R-:W-:Y:S05]  /*7d10*/  @!P0 BRA `(.L_x_181) ;  /* 0x0000000000048947 */ /* 0x000fea0003800000 */
[----:B------:R-:W-:Y:S01]  /*7d20*/  BPT.TRAP 0x1 ;  /* 0x000000040000795c */ /* 0x000fe20000300000 */
.L_x_181:
[----:B------:R-:W0:Y:S01]  /*7d30*/  S2R R5, SR_CgaCtaId ;  /* 0x0000000000057919 */ /* 0x000e220000008800 */
[----:B------:R-:W-:Y:S02]  /*7d40*/  MOV R0, 0x400 ;  /* 0x0000040000007802 */ /* 0x000fe40000000f00 */
[----:B------:R-:W-:Y:S02]  /*7d50*/  SHF.L.U32 R4, R3, 0x1f, RZ ;  /* 0x0000001f03047819 */ /* 0x000fe400000006ff */
[----:B0-----:R-:W-:-:S05]  /*7d60*/  LEA R0, R5, R0, 0x18 ;  /* 0x0000000005007211 */ /* 0x001fca00078ec0ff */
[----:B------:R-:W-:-:S04]  /*7d70*/  VIADD R0, R0, 0x28 ;  /* 0x0000002800007836 */ /* 0x000fc80000000000 */
[C---:B------:R-:W-:Y:S02]  /*7d80*/  IMAD R7, R13.reuse, 0x8, R0 ;  /* 0x000000080d077824 */ /* 0x040fe400078e0200 */
[----:B------:R-:W-:Y:S02]  /*7d90*/  VIADD R13, R13, 0x1 ;  /* 0x000000010d0d7836 */ /* 0x000fe40000000000 */
[----:B------:R-:W0:Y:S03]  /*7da0*/  SYNCS.PHASECHK.TRANS64.TRYWAIT P0, [R7+URZ], R4 ;  /* 0x00000004070075a7 */ /* 0x000e26000800017f */
[----:B------:R-:W-:-:S04]  /*7db0*/  ISETP.NE.AND P1, PT, R13, 0x5, PT ;  /* 0x000000050d00780c */ /* 0x000fc80003f25270 */
[----:B------:R-:W-:Y:S02]  /*7dc0*/  SEL R2, RZ, 0x1, P1 ;  /* 0x00000001ff027807 */ /* 0x000fe40000800000 */
[----:B------:R-:W-:Y:S02]  /*7dd0*/  SEL R13, R13, RZ, P1 ;  /* 0x000000ff0d0d7207 */ /* 0x000fe40000800000 */
[----:B------:R-:W-:-:S03]  /*7de0*/  LOP3.LUT R6, R3, R2, RZ, 0x3c, !PT ;  /* 0x0000000203067212 */ /* 0x000fc600078e3cff */
[----:B------:R-:W-:Y:S01]  /*7df0*/  IMAD R8, R13, 0x8, R0 ;  /* 0x000000080d087824 */ /* 0x000fe200078e0200 */
[----:B------:R-:W-:Y:S01]  /*7e00*/  SHF.L.U32 R5, R6, 0x1f, RZ ;  /* 0x0000001f06057819 */ /* 0x000fe200000006ff */
[----:B0-----:R-:W-:Y:S06]  /*7e10*/  @!P0 BRA `(.L_x_182) ;  /* 0x0000000400008947 */ /* 0x001fec0003800000 */
.L_x_194:
[----:B------:R-:W1:Y:S01]  /*7e20*/  SYNCS.PHASECHK.TRANS64.TRYWAIT P0, [R8+URZ], R5 ;  /* 0x00000005080075a7 */ /* 0x000e62000800017f */
[----:B------:R-:W-:-:S05]  /*7e30*/  VIADD R2, R13, 0x1 ;  /* 0x000000010d027836 */ /* 0x000fca0000000000 */
[----:B------:R-:W-:-:S04]  /*7e40*/  ISETP.NE.AND P1, PT, R2, 0x5, PT ;  /* 0x000000050200780c */ /* 0x000fc80003f25270 */
[----:B------:R-:W-:Y:S02]  /*7e50*/  SEL R3, RZ, 0x1, P1 ;  /* 0x00000001ff037807 */ /* 0x000fe40000800000 */
[----:B0-----:R-:W-:Y:S02]  /*7e60*/  SEL R7, R2, RZ, P1 ;  /* 0x000000ff02077207 */ /* 0x001fe40000800000 */
[----:B------:R-:W-:-:S03]  /*7e70*/  LOP3.LUT R6, R6, R3, RZ, 0x3c, !PT ;  /* 0x0000000306067212 */ /* 0x000fc600078e3cff */
[----:B------:R-:W-:Y:S01]  /*7e80*/  IMAD R9, R7, 0x8, R0 ;  /* 0x0000000807097824 */ /* 0x000fe200078e0200 */
[----:B------:R-:W-:Y:S01]  /*7e90*/  SHF.L.U32 R4, R6, 0x1f, RZ ;  /* 0x0000001f06047819 */ /* 0x000fe200000006ff */
[----:B-1----:R-:W-:Y:S06]  /*7ea0*/  @!P0 BRA `(.L_x_183) ;  /* 0x0000000000f08947 */ /* 0x002fec0003800000 */
.L_x_195:
[----:B------:R-:W1:Y:S01]  /*7eb0*/  SYNCS.PHASECHK.TRANS64.TRYWAIT P0, [R9+URZ], R4 ;  /* 0x00000004090075a7 */ /* 0x000e62000800017f */
[----:B------:R-:W-:-:S05]  /*7ec0*/  VIADD R2, R7, 0x1 ;  /* 0x0000000107027836 */ /* 0x000fca0000000000 */
[----:B------:R-:W-:-:S04]  /*7ed0*/  ISETP.NE.AND P1, PT, R2, 0x5, PT ;  /* 0x000000050200780c */ /* 0x000fc80003f25270 */
[----:B------:R-:W-:Y:S02]  /*7ee0*/  SEL R3, RZ, 0x1, P1 ;  /* 0x00000001ff037807 */ /* 0x000fe40000800000 */
[----:B------:R-:W-:Y:S02]  /*7ef0*/  SEL R7, R2, RZ, P1 ;  /* 0x000000ff02077207 */ /* 0x000fe40000800000 */
[----:B------:R-:W-:-:S03]  /*7f00*/  LOP3.LUT R11, R6, R3, RZ, 0x3c, !PT ;  /* 0x00000003060b7212 */ /* 0x000fc600078e3cff */
[----:B------:R-:W-:Y:S01]  /*7f10*/  IMAD R6, R7, 0x8, R0 ;  /* 0x0000000807067824 */ /* 0x000fe200078e0200 */
[----:B0-----:R-:W-:Y:S01]  /*7f20*/  SHF.L.U32 R5, R11, 0x1f, RZ ;  /* 0x0000001f0b057819 */ /* 0x001fe200000006ff */
[----:B-1----:R-:W-:Y:S06]  /*7f30*/  @!P0 BRA `(.L_x_184) ;  /* 0x0000000000e08947 */ /* 0x002fec0003800000 */
.L_x_196:
[----:B------:R-:W1:Y:S01]  /*7f40*/  SYNCS.PHASECHK.TRANS64.TRYWAIT P0, [R6+URZ], R5 ;  /* 0x00000005060075a7 */ /* 0x000e62000800017f */
[----:B------:R-:W-:-:S05]  /*7f50*/  VIADD R2, R7, 0x1 ;  /* 0x0000000107027836 */ /* 0x000fca0000000000 */
[----:B------:R-:W-:-:S04]  /*7f60*/  ISETP.NE.AND P1, PT, R2, 0x5, PT ;  /* 0x000000050200780c */ /* 0x000fc80003f25270 */
[----:B0-----:R-:W-:Y:S02]  /*7f70*/  SEL R4, RZ, 0x1, P1 ;  /* 0x00000001ff047807 */ /* 0x001fe40000800000 */
[----:B------:R-:W-:Y:S02]  /*7f80*/  SEL R3, R2, RZ, P1 ;  /* 0x000000ff02037207 */ /* 0x000fe40000800000 */
[----:B------:R-:W-:Y:S01]  /*7f90*/  LOP3.LUT R4, R11, R4, RZ, 0x3c, !PT ;  /* 0x000000040b047212 */ /* 0x000fe200078e3cff */
[----:B-1----:R-:W-:Y:S06]  /*7fa0*/  @!P0 BRA `(.L_x_185) ;  /* 0x0000000000d88947 */ /* 0x002fec0003800000 */
.L_x_197:
[----:B------:R-:W-:Y:S01]  /*7fb0*/  IMAD R3, R3, 0x8, R0 ;  /* 0x0000000803037824 */ /* 0x000fe200078e0200 */
[----:B------:R-:W-:-:S07]  /*7fc0*/  SHF.L.U32 R0, R4, 0x1f, RZ ;  /* 0x0000001f04007819 */ /* 0x000fce00000006ff */
.L_x_186:
[----:B-1----:R1:W2:Y:S02]  /*7fd0*/  SYNCS.PHASECHK.TRANS64.TRYWAIT P0, [R3+URZ], R0 ;  /* 0x00000000030075a7 */ /* 0x0022a4000800017f */
[----:B--2---:R-:W-:Y:S05]  /*7fe0*/  @!P0 NANOSLEEP.SYNCS 0x989680 ;  /* 0x009896800000895d */ /* 0x004fea0003900000 */
[----:B------:R-:W2:Y:S02]  /*7ff0*/  @!P0 SYNCS.PHASECHK.TRANS64 P0, [R3+URZ], R0 ;  /* 0x00000000030085a7 */ /* 0x000ea4000800007f */
[----:B--2---:R-:W-:Y:S05]  /*8000*/  @!P0 BRA `(.L_x_186) ;  /* 0xfffffffc00f08947 */ /* 0x004fea000383ffff */
.L_x_180:
[----:B------:R-:W-:Y:S05]  /*8010*/  BSYNC B0 ;  /* 0x0000000000007941 */ /* 0x000fea0003800000 */
.L_x_179:
[----:B------:R-:W-:Y:S05]  /*8020*/  EXIT ;  /* 0x000000000000794d */ /* 0x000fea0003800000 */
.L_x_21:
[----:B-1----:R1:W2:Y:S02]  /*8030*/  SYNCS.PHASECHK.TRANS64.TRYWAIT P1, [R3+URZ], R0 ;  /* 0x00000000030075a7 */ /* 0x0022a4000802017f */
[----:B--2---:R-:W-:Y:S05]  /*8040*/  @!P1 NANOSLEEP.SYNCS 0x989680 ;  /* 0x009896800000995d */ /* 0x004fea0003900000 */
[----:B------:R-:W2:Y:S02]  /*8050*/  @!P1 SYNCS.PHASECHK.TRANS64 P1, [R3+URZ], R0 ;  /* 0x00000000030095a7 */ /* 0x000ea4000802007f */
[----:B--2---:R-:W-:Y:S05]  /*8060*/  @!P1 BRA `(.L_x_21) ;  /* 0xfffffffc00f09947 */ /* 0x004fea000383ffff */
[----:B------:R-:W-:Y:S05]  /*8070*/  BRA `(.L_x_20) ;  /* 0xffffff9400d87947 */ /* 0x000fea000383ffff */
.L_x_26:
[----:B-1----:R1:W2:Y:S02]  /*8080*/  SYNCS.PHASECHK.TRANS64.TRYWAIT P1, [R5+URZ], R4 ;  /* 0x00000004050075a7 */ /* 0x0022a4000802017f */
[----:B--2---:R-:W-:Y:S05]  /*8090*/  @!P1 NANOSLEEP.SYNCS 0x989680 ;  /* 0x009896800000995d */ /* 0x004fea0003900000 */
[----:B------:R-:W2:Y:S02]  /*80a0*/  @!P1 SYNCS.PHASECHK.TRANS64 P1, [R5+URZ], R4 ;  /* 0x00000004050095a7 */ /* 0x000ea4000802007f */
[----:B--2---:R-:W-:Y:S05]  /*80b0*/  @!P1 BRA `(.L_x_26) ;  /* 0xfffffffc00f09947 */ /* 0x004fea000383ffff */
[----:B------:R-:W-:Y:S05]  /*80c0*/  BRA `(.L_x_25) ;  /* 0xffffff9800b47947 */ /* 0x000fea000383ffff */
.L_x_167:
[----:B------:R-:W-:Y:S01]  /*80d0*/  BSSY B1, `(.L_x_187) ;  /* 0x0000006000017945 */ /* 0x000fe20003800000 */
[----:B------:R-:W-:-:S07]  /*80e0*/  IMAD.MOV.U32 R15, RZ, RZ, -0x1 ;  /* 0xffffffffff0f7424 */ /* 0x000fce00078e00ff */
[----:B------:R-:W-:Y:S05]  /*80f0*/  WARPSYNC.COLLECTIVE R15, `(.L_x_188) ;  /* 0x000000000f0c7348 */ /* 0x000fea0003c00000 */
[----:B------:R-:W-:Y:S02]  /*8100*/  ELECT P6, UR62, PT ;  /* 0x00000000003e782f */ /* 0x000fe400038c0000 */
[----:B------:R-:W-:Y:S01]  /*8110*/  MOV R14, UR62 ;  /* 0x0000003e000e7c02 */ /* 0x000fe20008000f00 */
[----:B------:R-:W-:Y:S10]  /*8120*/  ENDCOLLECTIVE ;  /* 0x000000000000791b */ /* 0x000ff40003800000 */
.L_x_188:
[----:B------:R-:W-:Y:S05]  /*8130*/  BSYNC B1 ;  /* 0x0000000000017941 */ /* 0x000fea0003800000 */
.L_x_187:
[----:B------:R-:W-:Y:S05]  /*8140*/  BRA `(.L_x_189) ;  /* 0xffffffec00ec7947 */ /* 0x000fea000383ffff */
.L_x_170:
[----:B0-----:R0:W1:Y:S02]  /*8150*/  SYNCS.PHASECHK.TRANS64.TRYWAIT P0, [R21+URZ+0x28], R12 ;  /* 0x0000280c150075a7 */ /* 0x001064000800017f */
[----:B-1----:R-:W-:Y:S05]  /*8160*/  @!P0 NANOSLEEP.SYNCS 0x989680 ;  /* 0x009896800000895d */ /* 0x002fea0003900000 */
[----:B------:R-:W1:Y:S02]  /*8170*/  @!P0 SYNCS.PHASECHK.TRANS64 P0, [R21+URZ+0x28], R12 ;  /* 0x0000280c150085a7 */ /* 0x000e64000800007f */
[----:B-1----:R-:W-:Y:S05]  /*8180*/  @!P0 BRA `(.L_x_170) ;  /* 0xfffffffc00f08947 */ /* 0x002fea000383ffff */
[----:B------:R-:W-:Y:S05]  /*8190*/  BRA `(.L_x_190) ;  /* 0xfffffff000307947 */ /* 0x000fea000383ffff */
.L_x_178:
[----:B------:R-:W-:Y:S01]  /*81a0*/  BSSY B0, `(.L_x_191) ;  /* 0x0000006000007945 */ /* 0x000fe20003800000 */
[----:B------:R-:W-:-:S07]  /*81b0*/  IMAD.MOV.U32 R15, RZ, RZ, -0x1 ;  /* 0xffffffffff0f7424 */ /* 0x000fce00078e00ff */
[----:B------:R-:W-:Y:S05]  /*81c0*/  WARPSYNC.COLLECTIVE R15, `(.L_x_192) ;  /* 0x000000000f0c7348 */ /* 0x000fea0003c00000 */
[----:B------:R-:W-:Y:S02]  /*81d0*/  ELECT P6, UR62, PT ;  /* 0x00000000003e782f */ /* 0x000fe400038c0000 */
[----:B------:R-:W-:Y:S01]  /*81e0*/  MOV R14, UR62 ;  /* 0x0000003e000e7c02 */ /* 0x000fe20008000f00 */
[----:B------:R-:W-:Y:S10]  /*81f0*/  ENDCOLLECTIVE ;  /* 0x000000000000791b */ /* 0x000ff40003800000 */
.L_x_192:
[----:B------:R-:W-:Y:S05]  /*8200*/  BSYNC B0 ;  /* 0x0000000000007941 */ /* 0x000fea0003800000 */
.L_x_191:
[----:B------:R-:W-:Y:S05]  /*8210*/  BRA `(.L_x_193) ;  /* 0xfffffff800ac7947 */ /* 0x000fea000383ffff */
.L_x_182:
[----:B0-----:R0:W1:Y:S02]  /*8220*/  SYNCS.PHASECHK.TRANS64.TRYWAIT P0, [R7+URZ], R4 ;  /* 0x00000004070075a7 */ /* 0x001064000800017f */
[----:B-1----:R-:W-:Y:S05]  /*8230*/  @!P0 NANOSLEEP.SYNCS 0x989680 ;  /* 0x009896800000895d */ /* 0x002fea0003900000 */
[----:B------:R-:W1:Y:S02]  /*8240*/  @!P0 SYNCS.PHASECHK.TRANS64 P0, [R7+URZ], R4 ;  /* 0x00000004070085a7 */ /* 0x000e64000800007f */
[----:B-1----:R-:W-:Y:S05]  /*8250*/  @!P0 BRA `(.L_x_182) ;  /* 0xfffffffc00f08947 */ /* 0x002fea000383ffff */
[----:B------:R-:W-:Y:S05]  /*8260*/  BRA `(.L_x_194) ;  /* 0xfffffff800ec7947 */ /* 0x000fea000383ffff */
.L_x_183:
[----:B0-----:R0:W1:Y:S02]  /*8270*/  SYNCS.PHASECHK.TRANS64.TRYWAIT P0, [R8+URZ], R5 ;  /* 0x00000005080075a7 */ /* 0x001064000800017f */
[----:B-1----:R-:W-:Y:S05]  /*8280*/  @!P0 NANOSLEEP.SYNCS 0x989680 ;  /* 0x009896800000895d */ /* 0x002fea0003900000 */
[----:B------:R-:W1:Y:S02]  /*8290*/  @!P0 SYNCS.PHASECHK.TRANS64 P0, [R8+URZ], R5 ;  /* 0x00000005080085a7 */ /* 0x000e64000800007f */
[----:B-1----:R-:W-:Y:S05]  /*82a0*/  @!P0 BRA `(.L_x_183) ;  /* 0xfffffffc00f08947 */ /* 0x002fea000383ffff */
[----:B------:R-:W-:Y:S05]  /*82b0*/  BRA `(.L_x_195) ;  /* 0xfffffff800fc7947 */ /* 0x000fea000383ffff */
.L_x_184:
[----:B0-----:R0:W1:Y:S02]  /*82c0*/  SYNCS.PHASECHK.TRANS64.TRYWAIT P0, [R9+URZ], R4 ;  /* 0x00000004090075a7 */ /* 0x001064000800017f */
[----:B-1----:R-:W-:Y:S05]  /*82d0*/  @!P0 NANOSLEEP.SYNCS 0x989680 ;  /* 0x009896800000895d */ /* 0x002fea0003900000 */
[----:B------:R-:W1:Y:S02]  /*82e0*/  @!P0 SYNCS.PHASECHK.TRANS64 P0, [R9+URZ], R4 ;  /* 0x00000004090085a7 */ /* 0x000e64000800007f */
[----:B-1----:R-:W-:Y:S05]  /*82f0*/  @!P0 BRA `(.L_x_184) ;  /* 0xfffffffc00f08947 */ /* 0x002fea000383ffff */
[----:B------:R-:W-:Y:S05]  /*8300*/  BRA `(.L_x_196) ;  /* 0xfffffffc000c7947 */ /* 0x000fea000383ffff */
.L_x_185:
[----:B0-----:R0:W1:Y:S02]  /*8310*/  SYNCS.PHASECHK.TRANS64.TRYWAIT P0, [R6+URZ], R5 ;  /* 0x00000005060075a7 */ /* 0x001064000800017f */
[----:B-1----:R-:W-:Y:S05]  /*8320*/  @!P0 NANOSLEEP.SYNCS 0x989680 ;  /* 0x009896800000895d */ /* 0x002fea0003900000 */
[----:B------:R-:W1:Y:S02]  /*8330*/  @!P0 SYNCS.PHASECHK.TRANS64 P0, [R6+URZ], R5 ;  /* 0x00000005060085a7 */ /* 0x000e64000800007f */
[----:B-1----:R-:W-:Y:S05]  /*8340*/  @!P0 BRA `(.L_x_185) ;  /* 0xfffffffc00f08947 */ /* 0x002fea000383ffff */
[----:B------:R-:W-:Y:S05]  /*8350*/  BRA `(.L_x_197) ;  /* 0xfffffffc00147947 */ /* 0x000fea000383ffff */
.L_x_198:
[----:B------:R-:W-:-:S00]  /*8360*/  BRA `(.L_x_198) ;  /* 0xfffffffc00fc7947 */ /* 0x000fc0000383ffff */
[----:B------:R-:W-:-:S00]  /*8370*/  NOP ;  /* 0x0000000000007918 */ /* 0x000fc00000000000 */
        /* <DEDUP_REMOVED lines=8> */
.L_x_199:


//--------------------- .nv.global.init           --------------------------
	.section	.nv.global.init,"aw",@progbits
.nv.global.init:
	.type		$str$22,@object
	.size		$str$22,($str$23 - $str$22)
$str$22:
        /*0000*/ 	.byte	0x6b, 0x5f, 0x74, 0x69, 0x6c, 0x65, 0x5f, 0x63, 0x6f, 0x75, 0x6e, 0x74, 0x20, 0x3e, 0x3d, 0x20
        /*0010*/ 	.byte	0x31, 0x00
	.type		$str$23,@object
	.size		$str$23,(__unnamed_1 - $str$23)
$str$23:
        /*0012*/ 	.byte	0x2f, 0x74, 0x6d, 0x70, 0x2f, 0x63, 0x75, 0x74, 0x6c, 0x61, 0x73, 0x73, 0x5f, 0x73, 0x77, 0x65
        /*0022*/ 	.byte	0x65, 0x70, 0x5f, 0x73, 0x72, 0x63, 0x2f, 0x69, 0x6e, 0x63, 0x6c, 0x75, 0x64, 0x65, 0x2f, 0x63
        /*0032*/ 	.byte	0x75, 0x74, 0x6c, 0x61, 0x73, 0x73, 0x2f, 0x67, 0x65, 0x6d, 0x6d, 0x2f, 0x63, 0x6f, 0x6c, 0x6c
        /*0042*/ 	.byte	0x65, 0x63, 0x74, 0x69, 0x76, 0x65, 0x2f, 0x73, 0x6d, 0x39, 0x30, 0x5f, 0x6d, 0x6d, 0x61, 0x5f
        /*0052*/ 	.byte	0x74, 0x6d, 0x61, 0x5f, 0x67, 0x6d, 0x6d, 0x61, 0x5f, 0x73, 0x73, 0x5f, 0x77, 0x61, 0x72, 0x70
        /*0062*/ 	.byte	0x73, 0x70, 0x65, 0x63, 0x69, 0x61, 0x6c, 0x69, 0x7a, 0x65, 0x64, 0x2e, 0x68, 0x70, 0x70, 0x00
	.type		__unnamed_1,@object
	.size		__unnamed_1,(.L_0 - __unnamed_1)
__unnamed_1:
        /*0072*/ 	.byte	0x76, 0x6f, 0x69, 0x64, 0x20, 0x63, 0x75, 0x74, 0x6c, 0x61, 0x73, 0x73, 0x3a, 0x3a, 0x67, 0x65
        /* <DEDUP_REMOVED lines=181> */
.L_0:


//--------------------- .nv.shared._ZN7cutlass13device_kernelINS_4gemm6kernel13GemmUniversalIN4cute5tupleIJiiiiEEENS1_10collective13CollectiveMmaINS1_34MainloopSm90TmaGmmaWarpSpecializedILi5ENS5_IJNS4_1CILi4EEESB_NSA_ILi1EEEEEENS1_35KernelTmaWarpSpecializedCooperativeEEENS5_IJNSA_ILi128EEESG_NSA_ILi64EEEEEENS_6half_tENS5_IJSC_llEEESJ_NS5_IJlSC_lEEENS4_8TiledMMAINS4_8MMA_AtomIJNS4_4SM904GMMA26MMA_64x128x16_F32F16F16_SSILNSP_5MajorE1ELSR_0ELNSP_7ScaleInE1ELSS_1EEEEEENS4_6LayoutINS5_IJNSA_ILi2EEESC_SC_EEENS5_IJSC_NSA_ILi0EEESY_EEEEENS5_IJNS4_10UnderscoreES11_S11_EEEEENS4_23SM90_TMA_LOAD_MULTICASTENS4_14ComposedLayoutINS4_7SwizzleILi3ELi4ELi3EEENS4_18smem_ptr_flag_bitsILi16EEENSV_INS5_IJSH_NSA_ILi8EEEEEENS5_IJSC_SH_EEEEEEEvNS4_8identityES14_NS15_IS17_S19_NSV_INS5_IJS1A_SH_EEENS5_IJSH_SC_EEEEEEEvS1F_EENS_8epilogue10collective6detail29Sm90TmaWarpSpecializedAdapterINS1M_15DefaultEpilogueISJ_SL_SL_NS1L_6thread17LinearCombinationISJ_Li1EffLNS1Q_9ScaleType4KindE0ELNS_15FloatRoundStyleE2ESJ_EENS1_15EpilogueDefaultEEEEEvvEEEEvNT_6ParamsE --------------------------
	.section	.nv.shared._ZN7cutlass13device_kernelINS_4gemm6kernel13GemmUniversalIN4cute5tupleIJiiiiEEENS1_10collective13CollectiveMmaINS1_34MainloopSm90TmaGmmaWarpSpecializedILi5ENS5_IJNS4_1CILi4EEESB_NSA_ILi1EEEEEENS1_35KernelTmaWarpSpecializedCooperativeEEENS5_IJNSA_ILi128EEESG_NSA_ILi64EEEEEENS_6half_tENS5_IJSC_llEEESJ_NS5_IJlSC_lEEENS4_8TiledMMAINS4_8MMA_AtomIJNS4_4SM904GMMA26MMA_64x128x16_F32F16F16_SSILNSP_5MajorE1ELSR_0ELNSP_7ScaleInE1ELSS_1EEEEEENS4_6LayoutINS5_IJNSA_ILi2EEESC_SC_EEENS5_IJSC_NSA_ILi0EEESY_EEEEENS5_IJNS4_10UnderscoreES11_S11_EEEEENS4_23SM90_TMA_LOAD_MULTICASTENS4_14ComposedLayoutINS4_7SwizzleILi3ELi4ELi3EEENS4_18smem_ptr_flag_bitsILi16EEENSV_INS5_IJSH_NSA_ILi8EEEEEENS5_IJSC_SH_EEEEEEEvNS4_8identityES14_NS15_IS17_S19_NSV_INS5_IJS1A_SH_EEENS5_IJSH_SC_EEEEEEEvS1F_EENS_8epilogue10collective6detail29Sm90TmaWarpSpecializedAdapterINS1M_15DefaultEpilogueISJ_SL_SL_NS1L_6thread17LinearCombinationISJ_Li1EffLNS1Q_9ScaleType4KindE0ELNS_15FloatRoundStyleE2ESJ_EENS1_15EpilogueDefaultEEEEEvvEEEEvNT_6ParamsE,"aw",@nobits
	.sectionflags	@""
	.align	16
	.zero		1024


//--------------------- .nv.shared.reserved.0     --------------------------
	.section	.nv.shared.reserved.0,"aw",@nobits
	.weak		__nv_reservedSMEM_offset_0_alias
	.size		__nv_reservedSMEM_offset_0_alias, 0, 0
	.other		__nv_reservedSMEM_offset_0_alias,@"STO_CUDA_RESERVED_SHARED STV_DEFAULT"
__nv_reservedSMEM_offset_0_alias:
	.zero		0


//--------------------- .nv.global                --------------------------
	.section	.nv.global,"aw",@nobits
.nv.global:
	.type		_ZN40_INTERNAL_c9ab30e1_4_k_cu_08011330_300404cute1_E,@object
	.size		_ZN40_INTERNAL_c9ab30e1_4_k_cu_08011330_300404cute1_E,(_ZN40_INTERNAL_c9ab30e1_4_k_cu_08011330_300404cuda3std3__45__cpo6cbeginE - _ZN40_INTERNAL_c9ab30e1_4_k_cu_08011330_300404cute1_E)
_ZN40_INTERNAL_c9ab30e1_4_k_cu_08011330_300404cute1_E:
	.zero		1
	.type		_ZN40_INTERNAL_c9ab30e1_4_k_cu_08011330_300404cuda3std3__45__cpo6cbeginE,@object
	.size		_ZN40_INTERNAL_c9ab30e1_4_k_cu_08011330_300404cuda3std3__45__cpo6cbeginE,(_ZN40_INTERNAL_c9ab30e1_4_k_cu_08011330_300404cuda3std3__48in_placeE - _ZN40_INTERNAL_c9ab30e1_4_k_cu_08011330_300404cuda3std3__45__cpo6cbeginE)
_ZN40_INTERNAL_c9ab30e1_4_k_cu_08011330_300404cuda3std3__45__cpo6cbeginE:
	.zero		1
	.type		_ZN40_INTERNAL_c9ab30e1_4_k_cu_08011330_300404cuda3std3__48in_placeE,@object
	.size		_ZN40_INTERNAL_c9ab30e1_4_k_cu_08011330_300404cuda3std3__48in_placeE,(_ZN40_INTERNAL_c9ab30e1_4_k_cu_08011330_300404cuda3std6ranges3__45__cpo9iter_moveE - _ZN40_INTERNAL_c9ab30e1_4_k_cu_08011330_300404cuda3std3__48in_placeE)
_ZN40_INTERNAL_c9ab30e1_4_k_cu_08011330_300404cuda3std3__48in_placeE:
	.zero		1
	.type		_ZN40_INTERNAL_c9ab30e1_4_k_cu_08011330_300404cuda3std6ranges3__45__cpo9iter_moveE,@object
	.size		_ZN40_INTERNAL_c9ab30e1_4_k_cu_08011330_300404cuda3std6ranges3__45__cpo9iter_moveE,(_ZN40_INTERNAL_c9ab30e1_4_k_cu_08011330_300404cuda3std3__45__cpo5beginE - _ZN40_INTERNAL_c9ab30e1_4_k_cu_08011330_300404cuda3std6ranges3__45__cpo9iter_moveE)
_ZN40_INTERNAL_c9ab30e1_4_k_cu_08011330_300404cuda3std6ranges3__45__cpo9iter_moveE:
	.zero		1
	.type		_ZN40_INTERNAL_c9ab30e1_4_k_cu_08011330_300404cuda3std3__45__cpo5beginE,@object
	.size		_ZN40_INTERNAL_c9ab30e1_4_k_cu_08011330_300404cuda3std3__45__cpo5beginE,(_ZN40_INTERNAL_c9ab30e1_4_k_cu_08011330_300404cuda3std3__442_GLOBAL__N__c9ab30e1_4_k_cu_08011330_300406ignoreE - _ZN40_INTERNAL_c9ab30e1_4_k_cu_08011330_300404cuda3std3__45__cpo5beginE)
_ZN40_INTERNAL_c9ab30e1_4_k_cu_08011330_300404cuda3std3__45__cpo5beginE:
	.zero		1
	.type		_ZN40_INTERNAL_c9ab30e1_4_k_cu_08011330_300404cuda3std3__442_GLOBAL__N__c9ab30e1_4_k_cu_08011330_300406ignoreE,@object
	.size		_ZN40_INTERNAL_c9ab30e1_4_k_cu_08011330_300404cuda3std3__442_GLOBAL__N__c9ab30e1_4_k_cu_08011330_300406ignoreE,(_ZN40_INTERNAL_c9ab30e1_4_k_cu_08011330_300404cute7productE - _ZN40_INTERNAL_c9ab30e1_4_k_cu_08011330_300404cuda3std3__442_GLOBAL__N__c9ab30e1_4_k_cu_08011330_300406ignoreE)
_ZN40_INTERNAL_c9ab30e1_4_k_cu_08011330_300404cuda3std3__442_GLOBAL__N__c9ab30e1_4_k_cu_08011330_300406ignoreE:
	.zero		1
	.type		_ZN40_INTERNAL_c9ab30e1_4_k_cu_08011330_300404cute7productE,@object
	.size		_ZN40_INTERNAL_c9ab30e1_4_k_cu_08011330_300404cute7productE,(_ZN40_INTERNAL_c9ab30e1_4_k_cu_08011330_300404cuda3std3__45__cpo3endE - _ZN40_INTERNAL_c9ab30e1_4_k_cu_08011330_300404cute7productE)
_ZN40_INTERNAL_c9ab30e1_4_k_cu_08011330_300404cute7productE:
	.zero		1
	.type		_ZN40_INTERNAL_c9ab30e1_4_k_cu_08011330_300404cuda3std3__45__cpo3endE,@object
	.size		_ZN40_INTERNAL_c9ab30e1_4_k_cu_08011330_300404cuda3std3__45__cpo3endE,(_ZN40_INTERNAL_c9ab30e1_4_k_cu_08011330_300404cuda3std3__419piecewise_constructE - _ZN40_INTERNAL_c9ab30e1_4_k_cu_08011330_300404cuda3std3__45__cpo3endE)
_ZN40_INTERNAL_c9ab30e1_4_k_cu_08011330_300404cuda3std3__45__cpo3endE:
	.zero		1
	.type		_ZN40_INTERNAL_c9ab30e1_4_k_cu_08011330_300404cuda3std3__419piecewise_constructE,@object
	.size		_ZN40_INTERNAL_c9ab30e1_4_k_cu_08011330_300404cuda3std3__419piecewise_constructE,(_ZN40_INTERNAL_c9ab30e1_4_k_cu_08011330_300404cuda3std3__45__cpo4cendE - _ZN40_INTERNAL_c9ab30e1_4_k_cu_08011330_300404cuda3std3__419piecewise_constructE)
_ZN40_INTERNAL_c9ab30e1_4_k_cu_08011330_300404cuda3std3__419piecewise_constructE:
	.zero		1
	.type		_ZN40_INTERNAL_c9ab30e1_4_k_cu_08011330_300404cuda3std3__45__cpo4cendE,@object
	.size		_ZN40_INTERNAL_c9ab30e1_4_k_cu_08011330_300404cuda3std3__45__cpo4cendE,(_ZN40_INTERNAL_c9ab30e1_4_k_cu_08011330_300404cuda3std6ranges3__45__cpo4swapE - _ZN40_INTERNAL_c9ab30e1_4_k_cu_08011330_300404cuda3std3__45__cpo4cendE)
_ZN40_INTERNAL_c9ab30e1_4_k_cu_08011330_300404cuda3std3__45__cpo4cendE:
	.zero		1
	.type		_ZN40_INTERNAL_c9ab30e1_4_k_cu_08011330_300404cuda3std6ranges3__45__cpo4swapE,@object
	.size		_ZN40_INTERNAL_c9ab30e1_4_k_cu_08011330_300404cuda3std6ranges3__45__cpo4swapE,(.L_8 - _ZN40_INTERNAL_c9ab30e1_4_k_cu_08011330_300404cuda3std6ranges3__45__cpo4swapE)
_ZN40_INTERNAL_c9ab30e1_4_k_cu_08011330_300404cuda3std6ranges3__45__cpo4swapE:
	.zero		1
.L_8:


//--------------------- .nv.constant0._ZN7cutlass13device_kernelINS_4gemm6kernel13GemmUniversalIN4cute5tupleIJiiiiEEENS1_10collective13CollectiveMmaINS1_34MainloopSm90TmaGmmaWarpSpecializedILi5ENS5_IJNS4_1CILi4EEESB_NSA_ILi1EEEEEENS1_35KernelTmaWarpSpecializedCooperativeEEENS5_IJNSA_ILi128EEESG_NSA_ILi64EEEEEENS_6half_tENS5_IJSC_llEEESJ_NS5_IJlSC_lEEENS4_8TiledMMAINS4_8MMA_AtomIJNS4_4SM904GMMA26MMA_64x128x16_F32F16F16_SSILNSP_5MajorE1ELSR_0ELNSP_7ScaleInE1ELSS_1EEEEEENS4_6LayoutINS5_IJNSA_ILi2EEESC_SC_EEENS5_IJSC_NSA_ILi0EEESY_EEEEENS5_IJNS4_10UnderscoreES11_S11_EEEEENS4_23SM90_TMA_LOAD_MULTICASTENS4_14ComposedLayoutINS4_7SwizzleILi3ELi4ELi3EEENS4_18smem_ptr_flag_bitsILi16EEENSV_INS5_IJSH_NSA_ILi8EEEEEENS5_IJSC_SH_EEEEEEEvNS4_8identityES14_NS15_IS17_S19_NSV_INS5_IJS1A_SH_EEENS5_IJSH_SC_EEEEEEEvS1F_EENS_8epilogue10collective6detail29Sm90TmaWarpSpecializedAdapterINS1M_15DefaultEpilogueISJ_SL_SL_NS1L_6thread17LinearCombinationISJ_Li1EffLNS1Q_9ScaleType4KindE0ELNS_15FloatRoundStyleE2ESJ_EENS1_15EpilogueDefaultEEEEEvvEEEEvNT_6ParamsE --------------------------
	.section	.nv.constant0._ZN7cutlass13device_kernelINS_4gemm6kernel13GemmUniversalIN4cute5tupleIJiiiiEEENS1_10collective13CollectiveMmaINS1_34MainloopSm90TmaGmmaWarpSpecializedILi5ENS5_IJNS4_1CILi4EEESB_NSA_ILi1EEEEEENS1_35KernelTmaWarpSpecializedCooperativeEEENS5_IJNSA_ILi128EEESG_NSA_ILi64EEEEEENS_6half_tENS5_IJSC_llEEESJ_NS5_IJlSC_lEEENS4_8TiledMMAINS4_8MMA_AtomIJNS4_4SM904GMMA26MMA_64x128x16_F32F16F16_SSILNSP_5MajorE1ELSR_0ELNSP_7ScaleInE1ELSS_1EEEEEENS4_6LayoutINS5_IJNSA_ILi2EEESC_SC_EEENS5_IJSC_NSA_ILi0EEESY_EEEEENS5_IJNS4_10UnderscoreES11_S11_EEEEENS4_23SM90_TMA_LOAD_MULTICASTENS4_14ComposedLayoutINS4_7SwizzleILi3ELi4ELi3EEENS4_18smem_ptr_flag_bitsILi16EEENSV_INS5_IJSH_NSA_ILi8EEEEEENS5_IJSC_SH_EEEEEEEvNS4_8identityES14_NS15_IS17_S19_NSV_INS5_IJS1A_SH_EEENS5_IJSH_SC_EEEEEEEvS1F_EENS_8epilogue10collective6detail29Sm90TmaWarpSpecializedAdapterINS1M_15DefaultEpilogueISJ_SL_SL_NS1L_6thread17LinearCombinationISJ_Li1EffLNS1Q_9ScaleType4KindE0ELNS_15FloatRoundStyleE2ESJ_EENS1_15EpilogueDefaultEEEEEvvEEEEvNT_6ParamsE,"a",@progbits
	.sectionflags	@""
	.align	4
.nv.constant0._ZN7cutlass13device_kernelINS_4gemm6kernel13GemmUniversalIN4cute5tupleIJiiiiEEENS1_10collective13CollectiveMmaINS1_34MainloopSm90TmaGmmaWarpSpecializedILi5ENS5_IJNS4_1CILi4EEESB_NSA_ILi1EEEEEENS1_35KernelTmaWarpSpecializedCooperativeEEENS5_IJNSA_ILi128EEESG_NSA_ILi64EEEEEENS_6half_tENS5_IJSC_llEEESJ_NS5_IJlSC_lEEENS4_8TiledMMAINS4_8MMA_AtomIJNS4_4SM904GMMA26MMA_64x128x16_F32F16F16_SSILNSP_5MajorE1ELSR_0ELNSP_7ScaleInE1ELSS_1EEEEEENS4_6LayoutINS5_IJNSA_ILi2EEESC_SC_EEENS5_IJSC_NSA_ILi0EEESY_EEEEENS5_IJNS4_10UnderscoreES11_S11_EEEEENS4_23SM90_TMA_LOAD_MULTICASTENS4_14ComposedLayoutINS4_7SwizzleILi3ELi4ELi3EEENS4_18smem_ptr_flag_bitsILi16EEENSV_INS5_IJSH_NSA_ILi8EEEEEENS5_IJSC_SH_EEEEEEEvNS4_8identityES14_NS15_IS17_S19_NSV_INS5_IJS1A_SH_EEENS5_IJSH_SC_EEEEEEEvS1F_EENS_8epilogue10collective6detail29Sm90TmaWarpSpecializedAdapterINS1M_15DefaultEpilogueISJ_SL_SL_NS1L_6thread17LinearCombinationISJ_Li1EffLNS1Q_9ScaleType4KindE0ELNS_15FloatRoundStyleE2ESJ_EENS1_15EpilogueDefaultEEEEEvvEEEEvNT_6ParamsE:
	.zero		1664


//--------------------- SYMBOLS --------------------------

	.type		.nv.reservedSmem.offset0,@object
	.size		.nv.reservedSmem.offset0,0x4
	.type		__assertfail,@function
